// auto-generated by cutlass_sweep.gemm — config: {"arch": "sm_90", "cluster_m": 2, "cluster_n": 1, "dtype": "e4m3", "dtype_b": "e4m3", "layout": "nt", "stages": 0, "tile_k": 128, "tile_m": 128, "tile_n": 160}
#include "cutlass/cutlass.h"
#include "cutlass/gemm/collective/collective_builder.hpp"
#include "cutlass/gemm/device/gemm_universal_adapter.h"
#include "cutlass/gemm/kernel/gemm_universal.hpp"
#include "cutlass/epilogue/collective/collective_builder.hpp"

using ElemA = cutlass::float_e4m3_t;
using ElemB = cutlass::float_e4m3_t;
using ElemCD = cutlass::float_e4m3_t;
using Acc  = float;
using TileShape    = cute::Shape<cute::_128, cute::_160, cute::_128>;
using ClusterShape = cute::Shape<cute::_2, cute::_1, cute::_1>;

using CollectiveEpilogue = typename cutlass::epilogue::collective::CollectiveBuilder<
    cutlass::arch::Sm90, cutlass::arch::OpClassTensorOp,
    TileShape, ClusterShape,
    cutlass::epilogue::collective::EpilogueTileAuto,
    Acc, Acc,
    ElemCD, cutlass::layout::RowMajor, 128 / cutlass::sizeof_bits<ElemCD>::value,
    ElemCD, cutlass::layout::RowMajor, 128 / cutlass::sizeof_bits<ElemCD>::value,
    cutlass::epilogue::collective::EpilogueScheduleAuto
  >::CollectiveOp;

using CollectiveMainloop = typename cutlass::gemm::collective::CollectiveBuilder<
    cutlass::arch::Sm90, cutlass::arch::OpClassTensorOp,
    ElemA, cutlass::layout::RowMajor, 128 / cutlass::sizeof_bits<ElemA>::value,
    ElemB, cutlass::layout::ColumnMajor, 128 / cutlass::sizeof_bits<ElemB>::value,
    Acc,
    TileShape, ClusterShape,
    cutlass::gemm::collective::StageCountAutoCarveout<static_cast<int>(sizeof(typename CollectiveEpilogue::SharedStorage))>,
    cutlass::gemm::collective::KernelScheduleAuto
  >::CollectiveOp;

using GemmKernel = cutlass::gemm::kernel::GemmUniversal<
    cute::Shape<int,int,int,int>,
    CollectiveMainloop,
    CollectiveEpilogue
>;
using Gemm = cutlass::gemm::device::GemmUniversalAdapter<GemmKernel>;

// Force the device kernel symbol into the cubin without needing a host main.
auto* _anchor = &cutlass::device_kernel<GemmKernel>;


// ===== COMPILED SASS (sm_90a) =====

	.target	sm_90a

	.elftype	@"ET_EXEC"


//--------------------- .note.nv.tkinfo           --------------------------
	.section	.note.nv.tkinfo,"",@"SHT_NOTE"
	.sectionflags	@"SHF_NOTE_NV_TKINFO"
	.tkinfo
        /*0018*/ 	.word	0x00000002
        /*0030*/ 	.string	""
        /*0030*/ 	.string	"ptxas"
        /*0030*/ 	.string	"Cuda compilation tools, release 13.0, V13.0.88"
        /*0030*/ 	.string	"Build cuda_13.0.r13.0/compiler.36424714_0"
        /*0030*/ 	.string	"-arch sm_90a -m 64 "



//--------------------- .note.nv.cuinfo           --------------------------
	.section	.note.nv.cuinfo,"",@"SHT_NOTE"
	.sectionflags	@"SHF_NOTE_NV_CUINFO"
        /*0018*/ 	.short	0x0002
        /*001a*/ 	.short	0x005a
        /*001c*/ 	.short	0x0082
	.zero		2


//--------------------- .nv.info                  --------------------------
	.section	.nv.info,"",@"SHT_CUDA_INFO"
	.align	4


	//----- nvinfo : EIATTR_REGCOUNT
	.align		4
        /*0000*/ 	.byte	0x04, 0x2f
        /*0002*/ 	.short	(.L_12 - .L_11)
	.align		4
.L_11:
        /*0004*/ 	.word	index@(_ZN7cutlass13device_kernelINS_4gemm6kernel13GemmUniversalIN4cute5tupleIJiiiiEEENS1_10collective13CollectiveMmaINS1_37MainloopSm90TmaGmmaWarpSpecializedFP8ILi6ENS5_IJNS4_1CILi2EEENSA_ILi1EEESC_EEENS1_35KernelTmaWarpSpecializedCooperativeEEENS5_IJNSA_ILi128EEENSA_ILi160EEESG_EEENS_12float_e4m3_tENS5_IJlSC_lEEESJ_SK_NS4_8TiledMMAINS4_8MMA_AtomIJNS4_4SM904GMMA30MMA_64x32x32_F32E4M3E4M3_SS_TNILNSO_7ScaleInE1ELSQ_1EEEEEENS4_6LayoutISD_NS5_IJSC_NSA_ILi0EEESU_EEEEENS5_IJNS4_10UnderscoreESX_SX_EEEEENS4_13SM90_TMA_LOADENS4_14ComposedLayoutINS4_7SwizzleILi3ELi4ELi3EEENS4_18smem_ptr_flag_bitsILi8EEENST_INS5_IJNSA_ILi8EEESG_EEENS5_IJSG_SC_EEEEEEEvNS4_8identityENS4_23SM90_TMA_LOAD_MULTICASTES1A_vS1B_EENS_8epilogue10collective6detail29Sm90TmaWarpSpecializedAdapterINS1F_15DefaultEpilogueISJ_SK_SK_NS1E_6thread17LinearCombinationISJ_Li1EffLNS1J_9ScaleType4KindE0ELNS_15FloatRoundStyleE2ESJ_EENS1_15EpilogueDefaultEEEEEvvEEEEvNT_6ParamsE)
        /*0008*/ 	.word	0x000000a8


	//----- nvinfo : EIATTR_FRAME_SIZE
	.align		4
.L_12:
        /*000c*/ 	.byte	0x04, 0x11
        /*000e*/ 	.short	(.L_14 - .L_13)
	.align		4
.L_13:
        /*0010*/ 	.word	index@(_ZN7cutlass13device_kernelINS_4gemm6kernel13GemmUniversalIN4cute5tupleIJiiiiEEENS1_10collective13CollectiveMmaINS1_37MainloopSm90TmaGmmaWarpSpecializedFP8ILi6ENS5_IJNS4_1CILi2EEENSA_ILi1EEESC_EEENS1_35KernelTmaWarpSpecializedCooperativeEEENS5_IJNSA_ILi128EEENSA_ILi160EEESG_EEENS_12float_e4m3_tENS5_IJlSC_lEEESJ_SK_NS4_8TiledMMAINS4_8MMA_AtomIJNS4_4SM904GMMA30MMA_64x32x32_F32E4M3E4M3_SS_TNILNSO_7ScaleInE1ELSQ_1EEEEEENS4_6LayoutISD_NS5_IJSC_NSA_ILi0EEESU_EEEEENS5_IJNS4_10UnderscoreESX_SX_EEEEENS4_13SM90_TMA_LOADENS4_14ComposedLayoutINS4_7SwizzleILi3ELi4ELi3EEENS4_18smem_ptr_flag_bitsILi8EEENST_INS5_IJNSA_ILi8EEESG_EEENS5_IJSG_SC_EEEEEEEvNS4_8identityENS4_23SM90_TMA_LOAD_MULTICASTES1A_vS1B_EENS_8epilogue10collective6detail29Sm90TmaWarpSpecializedAdapterINS1F_15DefaultEpilogueISJ_SK_SK_NS1E_6thread17LinearCombinationISJ_Li1EffLNS1J_9ScaleType4KindE0ELNS_15FloatRoundStyleE2ESJ_EENS1_15EpilogueDefaultEEEEEvvEEEEvNT_6ParamsE)
        /*0014*/ 	.word	0x00000000


	//----- nvinfo : EIATTR_MIN_STACK_SIZE
	.align		4
.L_14:
        /*0018*/ 	.byte	0x04, 0x12
        /*001a*/ 	.short	(.L_16 - .L_15)
	.align		4
.L_15:
        /*001c*/ 	.word	index@(_ZN7cutlass13device_kernelINS_4gemm6kernel13GemmUniversalIN4cute5tupleIJiiiiEEENS1_10collective13CollectiveMmaINS1_37MainloopSm90TmaGmmaWarpSpecializedFP8ILi6ENS5_IJNS4_1CILi2EEENSA_ILi1EEESC_EEENS1_35KernelTmaWarpSpecializedCooperativeEEENS5_IJNSA_ILi128EEENSA_ILi160EEESG_EEENS_12float_e4m3_tENS5_IJlSC_lEEESJ_SK_NS4_8TiledMMAINS4_8MMA_AtomIJNS4_4SM904GMMA30MMA_64x32x32_F32E4M3E4M3_SS_TNILNSO_7ScaleInE1ELSQ_1EEEEEENS4_6LayoutISD_NS5_IJSC_NSA_ILi0EEESU_EEEEENS5_IJNS4_10UnderscoreESX_SX_EEEEENS4_13SM90_TMA_LOADENS4_14ComposedLayoutINS4_7SwizzleILi3ELi4ELi3EEENS4_18smem_ptr_flag_bitsILi8EEENST_INS5_IJNSA_ILi8EEESG_EEENS5_IJSG_SC_EEEEEEEvNS4_8identityENS4_23SM90_TMA_LOAD_MULTICASTES1A_vS1B_EENS_8epilogue10collective6detail29Sm90TmaWarpSpecializedAdapterINS1F_15DefaultEpilogueISJ_SK_SK_NS1E_6thread17LinearCombinationISJ_Li1EffLNS1J_9ScaleType4KindE0ELNS_15FloatRoundStyleE2ESJ_EENS1_15EpilogueDefaultEEEEEvvEEEEvNT_6ParamsE)
        /*0020*/ 	.word	0x00000000
.L_16:


//--------------------- .nv.compat                --------------------------
	.section	.nv.compat,"",@"SHT_CUDA_COMPAT_INFO"
	.align	4
        /*0000*/ 	.byte	0x02, 0x09, 0x01, 0x00, 0x02, 0x02, 0x04, 0x00, 0x02, 0x05, 0x05, 0x00, 0x03, 0x07, 0x01, 0x01
        /*0010*/ 	.byte	0x02, 0x03, 0x01, 0x00, 0x02, 0x06, 0x01, 0x00, 0x04, 0x0b, 0x08, 0x00, 0x00, 0x00, 0x00, 0x00
        /*0020*/ 	.byte	0x00, 0x00, 0x00, 0x00


//--------------------- .nv.info._ZN7cutlass13device_kernelINS_4gemm6kernel13GemmUniversalIN4cute5tupleIJiiiiEEENS1_10collective13CollectiveMmaINS1_37MainloopSm90TmaGmmaWarpSpecializedFP8ILi6ENS5_IJNS4_1CILi2EEENSA_ILi1EEESC_EEENS1_35KernelTmaWarpSpecializedCooperativeEEENS5_IJNSA_ILi128EEENSA_ILi160EEESG_EEENS_12float_e4m3_tENS5_IJlSC_lEEESJ_SK_NS4_8TiledMMAINS4_8MMA_AtomIJNS4_4SM904GMMA30MMA_64x32x32_F32E4M3E4M3_SS_TNILNSO_7ScaleInE1ELSQ_1EEEEEENS4_6LayoutISD_NS5_IJSC_NSA_ILi0EEESU_EEEEENS5_IJNS4_10UnderscoreESX_SX_EEEEENS4_13SM90_TMA_LOADENS4_14ComposedLayoutINS4_7SwizzleILi3ELi4ELi3EEENS4_18smem_ptr_flag_bitsILi8EEENST_INS5_IJNSA_ILi8EEESG_EEENS5_IJSG_SC_EEEEEEEvNS4_8identityENS4_23SM90_TMA_LOAD_MULTICASTES1A_vS1B_EENS_8epilogue10collective6detail29Sm90TmaWarpSpecializedAdapterINS1F_15DefaultEpilogueISJ_SK_SK_NS1E_6thread17LinearCombinationISJ_Li1EffLNS1J_9ScaleType4KindE0ELNS_15FloatRoundStyleE2ESJ_EENS1_15EpilogueDefaultEEEEEvvEEEEvNT_6ParamsE --------------------------
	.section	.nv.info._ZN7cutlass13device_kernelINS_4gemm6kernel13GemmUniversalIN4cute5tupleIJiiiiEEENS1_10collective13CollectiveMmaINS1_37MainloopSm90TmaGmmaWarpSpecializedFP8ILi6ENS5_IJNS4_1CILi2EEENSA_ILi1EEESC_EEENS1_35KernelTmaWarpSpecializedCooperativeEEENS5_IJNSA_ILi128EEENSA_ILi160EEESG_EEENS_12float_e4m3_tENS5_IJlSC_lEEESJ_SK_NS4_8TiledMMAINS4_8MMA_AtomIJNS4_4SM904GMMA30MMA_64x32x32_F32E4M3E4M3_SS_TNILNSO_7ScaleInE1ELSQ_1EEEEEENS4_6LayoutISD_NS5_IJSC_NSA_ILi0EEESU_EEEEENS5_IJNS4_10UnderscoreESX_SX_EEEEENS4_13SM90_TMA_LOADENS4_14ComposedLayoutINS4_7SwizzleILi3ELi4ELi3EEENS4_18smem_ptr_flag_bitsILi8EEENST_INS5_IJNSA_ILi8EEESG_EEENS5_IJSG_SC_EEEEEEEvNS4_8identityENS4_23SM90_TMA_LOAD_MULTICASTES1A_vS1B_EENS_8epilogue10collective6detail29Sm90TmaWarpSpecializedAdapterINS1F_15DefaultEpilogueISJ_SK_SK_NS1E_6thread17LinearCombinationISJ_Li1EffLNS1J_9ScaleType4KindE0ELNS_15FloatRoundStyleE2ESJ_EENS1_15EpilogueDefaultEEEEEvvEEEEvNT_6ParamsE,"",@"SHT_CUDA_INFO"
	.sectionflags	@""
	.align	4


	//----- nvinfo : EIATTR_CUDA_API_VERSION
	.align		4
        /*0000*/ 	.byte	0x04, 0x37
        /*0002*/ 	.short	(.L_18 - .L_17)
.L_17:
        /*0004*/ 	.word	0x00000082


	//----- nvinfo : EIATTR_KPARAM_INFO
	.align		4
.L_18:
        /*0008*/ 	.byte	0x04, 0x17
        /*000a*/ 	.short	(.L_20 - .L_19)
.L_19:
        /*000c*/ 	.word	0x00000000
        /*0010*/ 	.short	0x0000
        /*0012*/ 	.short	0x0070
        /*0014*/ 	.byte	0x00, 0xf0, 0x01, 0x10


	//----- nvinfo : EIATTR_SPARSE_MMA_MASK
	.align		4
.L_20:
        /*0018*/ 	.byte	0x03, 0x50
        /*001a*/ 	.short	0x0000


	//----- nvinfo : EIATTR_MAXREG_COUNT
	.align		4
        /*001c*/ 	.byte	0x03, 0x1b
        /*001e*/ 	.short	0x00a8


	//----- nvinfo : EIATTR_NUM_BARRIERS
	.align		4
        /*0020*/ 	.byte	0x02, 0x4c
        /*0022*/ 	.byte	0x01
	.zero		1


	//----- nvinfo : EIATTR_MERCURY_ISA_VERSION
	.align		4
        /*0024*/ 	.byte	0x03, 0x5f
        /*0026*/ 	.short	0x0101


	//----- nvinfo : EIATTR_INT_WARP_WIDE_INSTR_OFFSETS
	.align		4
        /*0028*/ 	.byte	0x04, 0x31
        /*002a*/ 	.short	(.L_22 - .L_21)


	//   ....[0]....
.L_21:
        /*002c*/ 	.word	0x000004e0


	//   ....[1]....
        /*0030*/ 	.word	0x00000510


	//   ....[2]....
        /*0034*/ 	.word	0x000006b0


	//----- nvinfo : EIATTR_COOP_GROUP_MASK_REGIDS
	.align		4
.L_22:
        /*0038*/ 	.byte	0x04, 0x29
        /*003a*/ 	.short	(.L_24 - .L_23)


	//   ....[0]....
.L_23:
        /*003c*/ 	.word	0xffffffff


	//   ....[1]....
        /*0040*/ 	.word	0xffffffff


	//   ....[2]....
        /*0044*/ 	.word	0xffffffff


	//   ....[3]....
        /*0048*/ 	.word	0xffffffff


	//   ....[4]....
        /*004c*/ 	.word	0xffffffff


	//   ....[5]....
        /*0050*/ 	.word	0xffffffff


	//----- nvinfo : EIATTR_COOP_GROUP_INSTR_OFFSETS
	.align		4
.L_24:
        /*0054*/ 	.byte	0x04, 0x28
        /*0056*/ 	.short	(.L_26 - .L_25)


	//   ....[0]....
.L_25:
        /*0058*/ 	.word	0x00000060


	//   ....[1]....
        /*005c*/ 	.word	0x00000070


	//   ....[2]....
        /*0060*/ 	.word	0x00000130


	//   ....[3]....
        /*0064*/ 	.word	0x00000310


	//   ....[4]....
        /*0068*/ 	.word	0x00000830


	//   ....[5]....
        /*006c*/ 	.word	0x000012b0


	//----- nvinfo : EIATTR_REG_RECONFIG
	.align		4
.L_26:
        /*0070*/ 	.byte	0x01, 0x54
	.zero		2


	//----- nvinfo : EIATTR_MBARRIER_INSTR_OFFSETS
	.align		4
        /*0074*/ 	.byte	0x04, 0x39
        /*0076*/ 	.short	(.L_28 - .L_27)


	//   ....[0]....
.L_27:
        /*0078*/ 	.word	0x00000230
        /*007c*/ 	.word	0x000000ff
        /*0080*/ 	.word	0x00000000
        /*0084*/ 	.short	0x0100
        /*0086*/ 	.byte	0x08
	.zero		1


	//   ....[1]....
        /*0088*/ 	.word	0x00000240
        /*008c*/ 	.word	0x000000ff
        /*0090*/ 	.word	0x00000030
        /*0094*/ 	.short	0x0100
        /*0096*/ 	.byte	0x08
	.zero		1


	//   ....[2]....
        /*0098*/ 	.word	0x00000250
        /*009c*/ 	.word	0x000000ff
        /*00a0*/ 	.word	0x00000008
        /*00a4*/ 	.short	0x0100
        /*00a6*/ 	.byte	0x08
	.zero		1


	//   ....[3]....
        /*00a8*/ 	.word	0x00000260
        /*00ac*/ 	.word	0x000000ff
        /*00b0*/ 	.word	0x00000038
        /*00b4*/ 	.short	0x0100
        /*00b6*/ 	.byte	0x08
	.zero		1


	//   ....[4]....
        /*00b8*/ 	.word	0x00000270
        /*00bc*/ 	.word	0x000000ff
        /*00c0*/ 	.word	0x00000010
        /*00c4*/ 	.short	0x0100
        /*00c6*/ 	.byte	0x08
	.zero		1


	//   ....[5]....
        /*00c8*/ 	.word	0x00000280
        /*00cc*/ 	.word	0x000000ff
        /*00d0*/ 	.word	0x00000040
        /*00d4*/ 	.short	0x0100
        /*00d6*/ 	.byte	0x08
	.zero		1


	//   ....[6]....
        /*00d8*/ 	.word	0x00000290
        /*00dc*/ 	.word	0x000000ff
        /*00e0*/ 	.word	0x00000018
        /*00e4*/ 	.short	0x0100
        /*00e6*/ 	.byte	0x08
	.zero		1


	//   ....[7]....
        /*00e8*/ 	.word	0x000002a0
        /*00ec*/ 	.word	0x000000ff
        /*00f0*/ 	.word	0x00000048
        /*00f4*/ 	.short	0x0100
        /*00f6*/ 	.byte	0x08
	.zero		1


	//   ....[8]....
        /*00f8*/ 	.word	0x000002b0
        /*00fc*/ 	.word	0x000000ff
        /*0100*/ 	.word	0x00000020
        /*0104*/ 	.short	0x0100
        /*0106*/ 	.byte	0x08
	.zero		1


	//   ....[9]....
        /*0108*/ 	.word	0x000002c0
        /*010c*/ 	.word	0x000000ff
        /*0110*/ 	.word	0x00000050
        /*0114*/ 	.short	0x0100
        /*0116*/ 	.byte	0x08
	.zero		1


	//   ....[10]....
        /*0118*/ 	.word	0x000002d0
        /*011c*/ 	.word	0x000000ff
        /*0120*/ 	.word	0x00000028
        /*0124*/ 	.short	0x0100
        /*0126*/ 	.byte	0x08
	.zero		1


	//   ....[11]....
        /*0128*/ 	.word	0x000002e0
        /*012c*/ 	.word	0x000000ff
        /*0130*/ 	.word	0x00000058
        /*0134*/ 	.short	0x0100
        /*0136*/ 	.byte	0x08
	.zero		1


	//   ....[12]....
        /*0138*/ 	.word	0x00000740
        /*013c*/ 	.word	0x000000ff
        /*0140*/ 	.word	0x00000070
        /*0144*/ 	.short	0x0100
        /*0146*/ 	.byte	0x06
	.zero		1


	//   ....[13]....
        /*0148*/ 	.word	0x000007d0
        /*014c*/ 	.word	0x000000ff
        /*0150*/ 	.word	0x00000078
        /*0154*/ 	.short	0x0100
        /*0156*/ 	.byte	0x06
	.zero		1


	//   ....[14]....
        /*0158*/ 	.word	0x000018e0
        /*015c*/ 	.word	0x000000ff
        /*0160*/ 	.word	0x00000000
        /*0164*/ 	.short	0x010a
        /*0166*/ 	.byte	0x06
	.zero		1


	//   ....[15]....
        /*0168*/ 	.word	0x00001920
        /*016c*/ 	.word	0x000000ff
        /*0170*/ 	.word	0x00000000
        /*0174*/ 	.short	0x010a
        /*0176*/ 	.byte	0x06
	.zero		1


	//   ....[16]....
        /*0178*/ 	.word	0x000028f0
        /*017c*/ 	.word	0x000000ff
        /*0180*/ 	.word	0x00000000
        /*0184*/ 	.short	0x010a
        /*0186*/ 	.byte	0x0e
	.zero		1


	//   ....[17]....
        /*0188*/ 	.word	0x00002930
        /*018c*/ 	.word	0x000000ff
        /*0190*/ 	.word	0x00000000
        /*0194*/ 	.short	0x010a
        /*0196*/ 	.byte	0x0e
	.zero		1


	//   ....[18]....
        /*0198*/ 	.word	0x00003560
        /*019c*/ 	.word	0x000000af
        /*01a0*/ 	.word	0x00000000
        /*01a4*/ 	.short	0x0101
        /*01a6*/ 	.byte	0x3f
	.zero		1


	//   ....[19]....
        /*01a8*/ 	.word	0x00003d00
        /*01ac*/ 	.word	0x00000018
        /*01b0*/ 	.word	0x00000000
        /*01b4*/ 	.short	0x0101
        /*01b6*/ 	.byte	0x3f
	.zero		1


	//   ....[20]....
        /*01b8*/ 	.word	0x0000aba0
        /*01bc*/ 	.word	0x00000012
        /*01c0*/ 	.word	0x00000030
        /*01c4*/ 	.short	0x010a
        /*01c6*/ 	.byte	0x3f
	.zero		1


	//   ....[21]....
        /*01c8*/ 	.word	0x0000af10
        /*01cc*/ 	.word	0x00000008
        /*01d0*/ 	.word	0x00000078
        /*01d4*/ 	.short	0x0101
        /*01d6*/ 	.byte	0x3f
	.zero		1


	//   ....[22]....
        /*01d8*/ 	.word	0x0000b640
        /*01dc*/ 	.word	0x00000006
        /*01e0*/ 	.word	0x00000000
        /*01e4*/ 	.short	0x010a
        /*01e6*/ 	.byte	0x3f
	.zero		1


	//   ....[23]....
        /*01e8*/ 	.word	0x0000b6c0
        /*01ec*/ 	.word	0x00000007
        /*01f0*/ 	.word	0x00000000
        /*01f4*/ 	.short	0x010a
        /*01f6*/ 	.byte	0x3f
	.zero		1


	//   ....[24]....
        /*01f8*/ 	.word	0x0000b750
        /*01fc*/ 	.word	0x00000006
        /*0200*/ 	.word	0x00000000
        /*0204*/ 	.short	0x010a
        /*0206*/ 	.byte	0x3f
	.zero		1


	//   ....[25]....
        /*0208*/ 	.word	0x0000b7e0
        /*020c*/ 	.word	0x00000009
        /*0210*/ 	.word	0x00000000
        /*0214*/ 	.short	0x010a
        /*0216*/ 	.byte	0x3f
	.zero		1


	//   ....[26]....
        /*0218*/ 	.word	0x0000b870
        /*021c*/ 	.word	0x00000006
        /*0220*/ 	.word	0x00000000
        /*0224*/ 	.short	0x010a
        /*0226*/ 	.byte	0x3f
	.zero		1


	//   ....[27]....
        /*0228*/ 	.word	0x0000b900
        /*022c*/ 	.word	0x00000003
        /*0230*/ 	.word	0x00000000
        /*0234*/ 	.short	0x010a
        /*0236*/ 	.byte	0x3f
	.zero		1


	//   ....[28]....
        /*0238*/ 	.word	0x0000b970
        /*023c*/ 	.word	0x0000000d
        /*0240*/ 	.word	0x00000000
        /*0244*/ 	.short	0x010a
        /*0246*/ 	.byte	0x3f
	.zero		1


	//   ....[29]....
        /*0248*/ 	.word	0x0000b9d0
        /*024c*/ 	.word	0x000000b0
        /*0250*/ 	.word	0x00000000
        /*0254*/ 	.short	0x010a
        /*0256*/ 	.byte	0x3f
	.zero		1


	//   ....[30]....
        /*0258*/ 	.word	0x0000baa0
        /*025c*/ 	.word	0x00000012
        /*0260*/ 	.word	0x00000030
        /*0264*/ 	.short	0x010a
        /*0266*/ 	.byte	0x3f
	.zero		1


	//   ....[31]....
        /*0268*/ 	.word	0x0000bb70
        /*026c*/ 	.word	0x00000006
        /*0270*/ 	.word	0x00000000
        /*0274*/ 	.short	0x010a
        /*0276*/ 	.byte	0x3f
	.zero		1


	//   ....[32]....
        /*0278*/ 	.word	0x0000bbc0
        /*027c*/ 	.word	0x00000007
        /*0280*/ 	.word	0x00000000
        /*0284*/ 	.short	0x010a
        /*0286*/ 	.byte	0x3f
	.zero		1


	//   ....[33]....
        /*0288*/ 	.word	0x0000bc10
        /*028c*/ 	.word	0x00000006
        /*0290*/ 	.word	0x00000000
        /*0294*/ 	.short	0x010a
        /*0296*/ 	.byte	0x3f
	.zero		1


	//   ....[34]....
        /*0298*/ 	.word	0x0000bc60
        /*029c*/ 	.word	0x00000009
        /*02a0*/ 	.word	0x00000000
        /*02a4*/ 	.short	0x010a
        /*02a6*/ 	.byte	0x3f
	.zero		1


	//   ....[35]....
        /*02a8*/ 	.word	0x0000bcb0
        /*02ac*/ 	.word	0x00000006
        /*02b0*/ 	.word	0x00000000
        /*02b4*/ 	.short	0x010a
        /*02b6*/ 	.byte	0x3f
	.zero		1


	//----- nvinfo : EIATTR_NUM_MBARRIERS
	.align		4
.L_28:
        /*02b8*/ 	.byte	0x03, 0x38
        /*02ba*/ 	.short	0x000e


	//----- nvinfo : EIATTR_EXIT_INSTR_OFFSETS
	.align		4
        /*02bc*/ 	.byte	0x04, 0x1c
        /*02be*/ 	.short	(.L_30 - .L_29)


	//   ....[0]....
.L_29:
        /*02c0*/ 	.word	0x00000990


	//   ....[1]....
        /*02c4*/ 	.word	0x00001180


	//   ....[2]....
        /*02c8*/ 	.word	0x0000a2d0


	//   ....[3]....
        /*02cc*/ 	.word	0x0000a830


	//   ....[4]....
        /*02d0*/ 	.word	0x0000b950


	//----- nvinfo : EIATTR_MAX_THREADS
	.align		4
.L_30:
        /*02d4*/ 	.byte	0x04, 0x05
        /*02d6*/ 	.short	(.L_32 - .L_31)
.L_31:
        /*02d8*/ 	.word	0x00000180
        /*02dc*/ 	.word	0x00000001
        /*02e0*/ 	.word	0x00000001


	//----- nvinfo : EIATTR_CRS_STACK_SIZE
	.align		4
.L_32:
        /*02e4*/ 	.byte	0x04, 0x1e
        /*02e6*/ 	.short	(.L_34 - .L_33)
.L_33:
        /*02e8*/ 	.word	0x00000000


	//----- nvinfo : EIATTR_CBANK_PARAM_SIZE
	.align		4
.L_34:
        /*02ec*/ 	.byte	0x03, 0x19
        /*02ee*/ 	.short	0x0470


	//----- nvinfo : EIATTR_PARAM_CBANK
	.align		4
        /*02f0*/ 	.byte	0x04, 0x0a
        /*02f2*/ 	.short	(.L_36 - .L_35)
	.align		4
.L_35:
        /*02f4*/ 	.word	index@(.nv.constant0._ZN7cutlass13device_kernelINS_4gemm6kernel13GemmUniversalIN4cute5tupleIJiiiiEEENS1_10collective13CollectiveMmaINS1_37MainloopSm90TmaGmmaWarpSpecializedFP8ILi6ENS5_IJNS4_1CILi2EEENSA_ILi1EEESC_EEENS1_35KernelTmaWarpSpecializedCooperativeEEENS5_IJNSA_ILi128EEENSA_ILi160EEESG_EEENS_12float_e4m3_tENS5_IJlSC_lEEESJ_SK_NS4_8TiledMMAINS4_8MMA_AtomIJNS4_4SM904GMMA30MMA_64x32x32_F32E4M3E4M3_SS_TNILNSO_7ScaleInE1ELSQ_1EEEEEENS4_6LayoutISD_NS5_IJSC_NSA_ILi0EEESU_EEEEENS5_IJNS4_10UnderscoreESX_SX_EEEEENS4_13SM90_TMA_LOADENS4_14ComposedLayoutINS4_7SwizzleILi3ELi4ELi3EEENS4_18smem_ptr_flag_bitsILi8EEENST_INS5_IJNSA_ILi8EEESG_EEENS5_IJSG_SC_EEEEEEEvNS4_8identityENS4_23SM90_TMA_LOAD_MULTICASTES1A_vS1B_EENS_8epilogue10collective6detail29Sm90TmaWarpSpecializedAdapterINS1F_15DefaultEpilogueISJ_SK_SK_NS1E_6thread17LinearCombinationISJ_Li1EffLNS1J_9ScaleType4KindE0ELNS_15FloatRoundStyleE2ESJ_EENS1_15EpilogueDefaultEEEEEvvEEEEvNT_6ParamsE)
        /*02f8*/ 	.short	0x0210
        /*02fa*/ 	.short	0x0470


	//----- nvinfo : EIATTR_SW_WAR
	.align		4
.L_36:
        /*02fc*/ 	.byte	0x04, 0x36
        /*02fe*/ 	.short	(.L_38 - .L_37)
.L_37:
        /*0300*/ 	.word	0x00000008
.L_38:


//--------------------- .nv.callgraph             --------------------------
	.section	.nv.callgraph,"",@"SHT_CUDA_CALLGRAPH"
	.align	4
	.sectionentsize	8
	.align		4
        /*0000*/ 	.word	0x00000000
	.align		4
        /*0004*/ 	.word	0xffffffff
	.align		4
        /*0008*/ 	.word	0x00000000
	.align		4
        /*000c*/ 	.word	0xfffffffe
	.align		4
        /*0010*/ 	.word	0x00000000
	.align		4
        /*0014*/ 	.word	0xfffffffd
	.align		4
        /*0018*/ 	.word	0x00000000
	.align		4
        /*001c*/ 	.word	0xfffffffc


//--------------------- .nv.constant4             --------------------------
	.section	.nv.constant4,"a",@progbits
	.align	8
	.align		8
.nv.constant4:
        /*0000*/ 	.dword	_ZN39_INTERNAL_36c196da_4_k_cu_491f6bf3_82184cuda3std3__45__cpo5beginE
	.align		8
        /*0008*/ 	.dword	_ZN39_INTERNAL_36c196da_4_k_cu_491f6bf3_82184cuda3std3__45__cpo3endE
	.align		8
        /*0010*/ 	.dword	_ZN39_INTERNAL_36c196da_4_k_cu_491f6bf3_82184cuda3std3__45__cpo6cbeginE
	.align		8
        /*0018*/ 	.dword	_ZN39_INTERNAL_36c196da_4_k_cu_491f6bf3_82184cuda3std3__45__cpo4cendE
	.align		8
        /*0020*/ 	.dword	_ZN39_INTERNAL_36c196da_4_k_cu_491f6bf3_82184cuda3std3__441_GLOBAL__N__36c196da_4_k_cu_491f6bf3_82186ignoreE
	.align		8
        /*0028*/ 	.dword	_ZN39_INTERNAL_36c196da_4_k_cu_491f6bf3_82184cuda3std3__419piecewise_constructE
	.align		8
        /*0030*/ 	.dword	_ZN39_INTERNAL_36c196da_4_k_cu_491f6bf3_82184cuda3std3__48in_placeE
	.align		8
        /*0038*/ 	.dword	_ZN39_INTERNAL_36c196da_4_k_cu_491f6bf3_82184cuda3std6ranges3__45__cpo4swapE
	.align		8
        /*0040*/ 	.dword	_ZN39_INTERNAL_36c196da_4_k_cu_491f6bf3_82184cuda3std6ranges3__45__cpo9iter_moveE
	.align		8
        /*0048*/ 	.dword	_ZN39_INTERNAL_36c196da_4_k_cu_491f6bf3_82184cute7productE
	.align		8
        /*0050*/ 	.dword	_ZN39_INTERNAL_36c196da_4_k_cu_491f6bf3_82184cute1_E


//--------------------- .text._ZN7cutlass13device_kernelINS_4gemm6kernel13GemmUniversalIN4cute5tupleIJiiiiEEENS1_10collective13CollectiveMmaINS1_37MainloopSm90TmaGmmaWarpSpecializedFP8ILi6ENS5_IJNS4_1CILi2EEENSA_ILi1EEESC_EEENS1_35KernelTmaWarpSpecializedCooperativeEEENS5_IJNSA_ILi128EEENSA_ILi160EEESG_EEENS_12float_e4m3_tENS5_IJlSC_lEEESJ_SK_NS4_8TiledMMAINS4_8MMA_AtomIJNS4_4SM904GMMA30MMA_64x32x32_F32E4M3E4M3_SS_TNILNSO_7ScaleInE1ELSQ_1EEEEEENS4_6LayoutISD_NS5_IJSC_NSA_ILi0EEESU_EEEEENS5_IJNS4_10UnderscoreESX_SX_EEEEENS4_13SM90_TMA_LOADENS4_14ComposedLayoutINS4_7SwizzleILi3ELi4ELi3EEENS4_18smem_ptr_flag_bitsILi8EEENST_INS5_IJNSA_ILi8EEESG_EEENS5_IJSG_SC_EEEEEEEvNS4_8identityENS4_23SM90_TMA_LOAD_MULTICASTES1A_vS1B_EENS_8epilogue10collective6detail29Sm90TmaWarpSpecializedAdapterINS1F_15DefaultEpilogueISJ_SK_SK_NS1E_6thread17LinearCombinationISJ_Li1EffLNS1J_9ScaleType4KindE0ELNS_15FloatRoundStyleE2ESJ_EENS1_15EpilogueDefaultEEEEEvvEEEEvNT_6ParamsE --------------------------
	.section	.text._ZN7cutlass13device_kernelINS_4gemm6kernel13GemmUniversalIN4cute5tupleIJiiiiEEENS1_10collective13CollectiveMmaINS1_37MainloopSm90TmaGmmaWarpSpecializedFP8ILi6ENS5_IJNS4_1CILi2EEENSA_ILi1EEESC_EEENS1_35KernelTmaWarpSpecializedCooperativeEEENS5_IJNSA_ILi128EEENSA_ILi160EEESG_EEENS_12float_e4m3_tENS5_IJlSC_lEEESJ_SK_NS4_8TiledMMAINS4_8MMA_AtomIJNS4_4SM904GMMA30MMA_64x32x32_F32E4M3E4M3_SS_TNILNSO_7ScaleInE1ELSQ_1EEEEEENS4_6LayoutISD_NS5_IJSC_NSA_ILi0EEESU_EEEEENS5_IJNS4_10UnderscoreESX_SX_EEEEENS4_13SM90_TMA_LOADENS4_14ComposedLayoutINS4_7SwizzleILi3ELi4ELi3EEENS4_18smem_ptr_flag_bitsILi8EEENST_INS5_IJNSA_ILi8EEESG_EEENS5_IJSG_SC_EEEEEEEvNS4_8identityENS4_23SM90_TMA_LOAD_MULTICASTES1A_vS1B_EENS_8epilogue10collective6detail29Sm90TmaWarpSpecializedAdapterINS1F_15DefaultEpilogueISJ_SK_SK_NS1E_6thread17LinearCombinationISJ_Li1EffLNS1J_9ScaleType4KindE0ELNS_15FloatRoundStyleE2ESJ_EENS1_15EpilogueDefaultEEEEEvvEEEEvNT_6ParamsE,"ax",@progbits
	.align	128
.text._ZN7cutlass13device_kernelINS_4gemm6kernel13GemmUniversalIN4cute5tupleIJiiiiEEENS1_10collective13CollectiveMmaINS1_37MainloopSm90TmaGmmaWarpSpecializedFP8ILi6ENS5_IJNS4_1CILi2EEENSA_ILi1EEESC_EEENS1_35KernelTmaWarpSpecializedCooperativeEEENS5_IJNSA_ILi128EEENSA_ILi160EEESG_EEENS_12float_e4m3_tENS5_IJlSC_lEEESJ_SK_NS4_8TiledMMAINS4_8MMA_AtomIJNS4_4SM904GMMA30MMA_64x32x32_F32E4M3E4M3_SS_TNILNSO_7ScaleInE1ELSQ_1EEEEEENS4_6LayoutISD_NS5_IJSC_NSA_ILi0EEESU_EEEEENS5_IJNS4_10UnderscoreESX_SX_EEEEENS4_13SM90_TMA_LOADENS4_14ComposedLayoutINS4_7SwizzleILi3ELi4ELi3EEENS4_18smem_ptr_flag_bitsILi8EEENST_INS5_IJNSA_ILi8EEESG_EEENS5_IJSG_SC_EEEEEEEvNS4_8identityENS4_23SM90_TMA_LOAD_MULTICASTES1A_vS1B_EENS_8epilogue10collective6detail29Sm90TmaWarpSpecializedAdapterINS1F_15DefaultEpilogueISJ_SK_SK_NS1E_6thread17LinearCombinationISJ_Li1EffLNS1J_9ScaleType4KindE0ELNS_15FloatRoundStyleE2ESJ_EENS1_15EpilogueDefaultEEEEEvvEEEEvNT_6ParamsE:
        .type           _ZN7cutlass13device_kernelINS_4gemm6kernel13GemmUniversalIN4cute5tupleIJiiiiEEENS1_10collective13CollectiveMmaINS1_37MainloopSm90TmaGmmaWarpSpecializedFP8ILi6ENS5_IJNS4_1CILi2EEENSA_ILi1EEESC_EEENS1_35KernelTmaWarpSpecializedCooperativeEEENS5_IJNSA_ILi128EEENSA_ILi160EEESG_EEENS_12float_e4m3_tENS5_IJlSC_lEEESJ_SK_NS4_8TiledMMAINS4_8MMA_AtomIJNS4_4SM904GMMA30MMA_64x32x32_F32E4M3E4M3_SS_TNILNSO_7ScaleInE1ELSQ_1EEEEEENS4_6LayoutISD_NS5_IJSC_NSA_ILi0EEESU_EEEEENS5_IJNS4_10UnderscoreESX_SX_EEEEENS4_13SM90_TMA_LOADENS4_14ComposedLayoutINS4_7SwizzleILi3ELi4ELi3EEENS4_18smem_ptr_flag_bitsILi8EEENST_INS5_IJNSA_ILi8EEESG_EEENS5_IJSG_SC_EEEEEEEvNS4_8identityENS4_23SM90_TMA_LOAD_MULTICASTES1A_vS1B_EENS_8epilogue10collective6detail29Sm90TmaWarpSpecializedAdapterINS1F_15DefaultEpilogueISJ_SK_SK_NS1E_6thread17LinearCombinationISJ_Li1EffLNS1J_9ScaleType4KindE0ELNS_15FloatRoundStyleE2ESJ_EENS1_15EpilogueDefaultEEEEEvvEEEEvNT_6ParamsE,@function
        .size           _ZN7cutlass13device_kernelINS_4gemm6kernel13GemmUniversalIN4cute5tupleIJiiiiEEENS1_10collective13CollectiveMmaINS1_37MainloopSm90TmaGmmaWarpSpecializedFP8ILi6ENS5_IJNS4_1CILi2EEENSA_ILi1EEESC_EEENS1_35KernelTmaWarpSpecializedCooperativeEEENS5_IJNSA_ILi128EEENSA_ILi160EEESG_EEENS_12float_e4m3_tENS5_IJlSC_lEEESJ_SK_NS4_8TiledMMAINS4_8MMA_AtomIJNS4_4SM904GMMA30MMA_64x32x32_F32E4M3E4M3_SS_TNILNSO_7ScaleInE1ELSQ_1EEEEEENS4_6LayoutISD_NS5_IJSC_NSA_ILi0EEESU_EEEEENS5_IJNS4_10UnderscoreESX_SX_EEEEENS4_13SM90_TMA_LOADENS4_14ComposedLayoutINS4_7SwizzleILi3ELi4ELi3EEENS4_18smem_ptr_flag_bitsILi8EEENST_INS5_IJNSA_ILi8EEESG_EEENS5_IJSG_SC_EEEEEEEvNS4_8identityENS4_23SM90_TMA_LOAD_MULTICASTES1A_vS1B_EENS_8epilogue10collective6detail29Sm90TmaWarpSpecializedAdapterINS1F_15DefaultEpilogueISJ_SK_SK_NS1E_6thread17LinearCombinationISJ_Li1EffLNS1J_9ScaleType4KindE0ELNS_15FloatRoundStyleE2ESJ_EENS1_15EpilogueDefaultEEEEEvvEEEEvNT_6ParamsE,(.L_x_242 - _ZN7cutlass13device_kernelINS_4gemm6kernel13GemmUniversalIN4cute5tupleIJiiiiEEENS1_10collective13CollectiveMmaINS1_37MainloopSm90TmaGmmaWarpSpecializedFP8ILi6ENS5_IJNS4_1CILi2EEENSA_ILi1EEESC_EEENS1_35KernelTmaWarpSpecializedCooperativeEEENS5_IJNSA_ILi128EEENSA_ILi160EEESG_EEENS_12float_e4m3_tENS5_IJlSC_lEEESJ_SK_NS4_8TiledMMAINS4_8MMA_AtomIJNS4_4SM904GMMA30MMA_64x32x32_F32E4M3E4M3_SS_TNILNSO_7ScaleInE1ELSQ_1EEEEEENS4_6LayoutISD_NS5_IJSC_NSA_ILi0EEESU_EEEEENS5_IJNS4_10UnderscoreESX_SX_EEEEENS4_13SM90_TMA_LOADENS4_14ComposedLayoutINS4_7SwizzleILi3ELi4ELi3EEENS4_18smem_ptr_flag_bitsILi8EEENST_INS5_IJNSA_ILi8EEESG_EEENS5_IJSG_SC_EEEEEEEvNS4_8identityENS4_23SM90_TMA_LOAD_MULTICASTES1A_vS1B_EENS_8epilogue10collective6detail29Sm90TmaWarpSpecializedAdapterINS1F_15DefaultEpilogueISJ_SK_SK_NS1E_6thread17LinearCombinationISJ_Li1EffLNS1J_9ScaleType4KindE0ELNS_15FloatRoundStyleE2ESJ_EENS1_15EpilogueDefaultEEEEEvvEEEEvNT_6ParamsE)
        .other          _ZN7cutlass13device_kernelINS_4gemm6kernel13GemmUniversalIN4cute5tupleIJiiiiEEENS1_10collective13CollectiveMmaINS1_37MainloopSm90TmaGmmaWarpSpecializedFP8ILi6ENS5_IJNS4_1CILi2EEENSA_ILi1EEESC_EEENS1_35KernelTmaWarpSpecializedCooperativeEEENS5_IJNSA_ILi128EEENSA_ILi160EEESG_EEENS_12float_e4m3_tENS5_IJlSC_lEEESJ_SK_NS4_8TiledMMAINS4_8MMA_AtomIJNS4_4SM904GMMA30MMA_64x32x32_F32E4M3E4M3_SS_TNILNSO_7ScaleInE1ELSQ_1EEEEEENS4_6LayoutISD_NS5_IJSC_NSA_ILi0EEESU_EEEEENS5_IJNS4_10UnderscoreESX_SX_EEEEENS4_13SM90_TMA_LOADENS4_14ComposedLayoutINS4_7SwizzleILi3ELi4ELi3EEENS4_18smem_ptr_flag_bitsILi8EEENST_INS5_IJNSA_ILi8EEESG_EEENS5_IJSG_SC_EEEEEEEvNS4_8identityENS4_23SM90_TMA_LOAD_MULTICASTES1A_vS1B_EENS_8epilogue10collective6detail29Sm90TmaWarpSpecializedAdapterINS1F_15DefaultEpilogueISJ_SK_SK_NS1E_6thread17LinearCombinationISJ_Li1EffLNS1J_9ScaleType4KindE0ELNS_15FloatRoundStyleE2ESJ_EENS1_15EpilogueDefaultEEEEEvvEEEEvNT_6ParamsE,@"STO_CUDA_ENTRY STV_DEFAULT"
_ZN7cutlass13device_kernelINS_4gemm6kernel13GemmUniversalIN4cute5tupleIJiiiiEEENS1_10collective13CollectiveMmaINS1_37MainloopSm90TmaGmmaWarpSpecializedFP8ILi6ENS5_IJNS4_1CILi2EEENSA_ILi1EEESC_EEENS1_35KernelTmaWarpSpecializedCooperativeEEENS5_IJNSA_ILi128EEENSA_ILi160EEESG_EEENS_12float_e4m3_tENS5_IJlSC_lEEESJ_SK_NS4_8TiledMMAINS4_8MMA_AtomIJNS4_4SM904GMMA30MMA_64x32x32_F32E4M3E4M3_SS_TNILNSO_7ScaleInE1ELSQ_1EEEEEENS4_6LayoutISD_NS5_IJSC_NSA_ILi0EEESU_EEEEENS5_IJNS4_10UnderscoreESX_SX_EEEEENS4_13SM90_TMA_LOADENS4_14ComposedLayoutINS4_7SwizzleILi3ELi4ELi3EEENS4_18smem_ptr_flag_bitsILi8EEENST_INS5_IJNSA_ILi8EEESG_EEENS5_IJSG_SC_EEEEEEEvNS4_8identityENS4_23SM90_TMA_LOAD_MULTICASTES1A_vS1B_EENS_8epilogue10collective6detail29Sm90TmaWarpSpecializedAdapterINS1F_15DefaultEpilogueISJ_SK_SK_NS1E_6thread17LinearCombinationISJ_Li1EffLNS1J_9ScaleType4KindE0ELNS_15FloatRoundStyleE2ESJ_EENS1_15EpilogueDefaultEEEEEvvEEEEvNT_6ParamsE:
[----:B------:R-:W-:Y:S01]  /*0000*/  LDC R1, c[0x0][0x28] ;  /* 0x00000a00ff017b82 */ /* 0x000fe20000000800 */
[----:B------:R-:W0:Y:S01]  /*0010*/  S2R R0, SR_TID.X ;  /* 0x0000000000007919 */ /* 0x000e220000002100 */
[----:B------:R-:W-:Y:S01]  /*0020*/  ELECT P0, URZ, PT ;  /* 0x00000000003f782f */ /* 0x000fe20003800000 */
[----:B------:R-:W-:Y:S01]  /*0030*/  BSSY B0, `(.L_x_0) ;  /* 0x000000f000007945 */ /* 0x000fe20003800000 */
[--C-:B0-----:R-:W-:Y:S02]  /*0040*/  SHF.R.U32.HI R2, RZ, 0x5, R0.reuse ;  /* 0x00000005ff027819 */ /* 0x101fe40000011600 */
[----:B------:R-:W-:-:S03]  /*0050*/  SHF.R.U32.HI R3, RZ, 0x7, R0 ;  /* 0x00000007ff037819 */ /* 0x000fc60000011600 */
[----:B------:R-:W0:Y:S04]  /*0060*/  SHFL.IDX PT, R7, R2, RZ, 0x1f ;  /* 0x00001fff02077589 */ /* 0x000e2800000e0000 */
[----:B------:R-:W1:Y:S01]  /*0070*/  SHFL.IDX PT, R3, R3, RZ, 0x1f ;  /* 0x00001fff03037589 */ /* 0x000e6200000e0000 */
[----:B0-----:R-:W-:-:S13]  /*0080*/  ISETP.NE.OR P0, PT, R7, RZ, !P0 ;  /* 0x000000ff0700720c */ /* 0x001fda0004705670 */
[----:B-1----:R-:W-:Y:S05]  /*0090*/  @P0 BRA `(.L_x_1) ;  /* 0x0000000000200947 */ /* 0x002fea0003800000 */
[----:B------:R-:W-:Y:S02]  /*00a0*/  ULDC.64 UR4, c[0x0][0x198] ;  /* 0x0000660000047ab9 */ /* 0x000fe40000000a00 */
[----:B------:R-:W-:Y:S02]  /*00b0*/  UIADD3 UR6, UP0, UR4, 0xf0, URZ ;  /* 0x000000f004067890 */ /* 0x000fe4000ff1e03f */
[----:B------:R-:W-:Y:S02]  /*00c0*/  UIADD3 UR4, UP1, UR4, 0x1f0, URZ ;  /* 0x000001f004047890 */ /* 0x000fe4000ff3e03f */
[----:B------:R-:W-:Y:S02]  /*00d0*/  UIADD3.X UR7, URZ, UR5, URZ, UP0, !UPT ;  /* 0x000000053f077290 */ /* 0x000fe400087fe43f */
[----:B------:R-:W-:-:S07]  /*00e0*/  UIADD3.X UR5, URZ, UR5, URZ, UP1, !UPT ;  /* 0x000000053f057290 */ /* 0x000fce0008ffe43f */
[----:B------:R0:W-:Y:S02]  /*00f0*/  UTMACCTL.PF [UR6] ;  /* 0x00000000060079b9 */ /* 0x0001e40008040000 */
[----:B------:R0:W-:Y:S02]  /*0100*/  UTMACCTL.PF [UR4] ;  /* 0x00000000040079b9 */ /* 0x0001e40008040000 */
[----:B0-----:R-:W-:Y:S01]  /*0110*/  NOP ;  /* 0x0000000000007918 */ /* 0x001fe20000000000 */
.L_x_1:
[----:B------:R-:W-:Y:S05]  /*0120*/  BSYNC B0 ;  /* 0x0000000000007941 */ /* 0x000fea0003800000 */
.L_x_0:
[----:B------:R-:W0:Y:S02]  /*0130*/  SHFL.IDX PT, R4, R2, RZ, 0x1f ;  /* 0x00001fff02047589 */ /* 0x000e2400000e0000 */
[----:B0-----:R-:W-:-:S13]  /*0140*/  ISETP.NE.AND P0, PT, R4, RZ, PT ;  /* 0x000000ff0400720c */ /* 0x001fda0003f05270 */
[----:B------:R-:W-:Y:S05]  /*0150*/  @P0 BRA `(.L_x_2) ;  /* 0x0000000000680947 */ /* 0x000fea0003800000 */
[----:B------:R-:W0:Y:S01]  /*0160*/  S2UR UR8, SR_CgaCtaId ;  /* 0x00000000000879c3 */ /* 0x000e220000008800 */
[----:B------:R-:W-:Y:S01]  /*0170*/  UMOV UR4, 0x400 ;  /* 0x0000040000047882 */ /* 0x000fe20000000000 */
[----:B------:R-:W-:Y:S01]  /*0180*/  UMOV UR5, 0x1 ;  /* 0x0000000100057882 */ /* 0x000fe20000000000 */
[----:B------:R-:W-:Y:S01]  /*0190*/  UMOV UR6, 0x4 ;  /* 0x0000000400067882 */ /* 0x000fe20000000000 */
[----:B------:R-:W-:Y:S01]  /*01a0*/  ELECT P0, URZ, PT ;  /* 0x00000000003f782f */ /* 0x000fe20003800000 */
[----:B------:R-:W-:-:S04]  /*01b0*/  UIADD3 UR6, -UR6, 0x100000, URZ ;  /* 0x0010000006067890 */ /* 0x000fc8000fffe13f */
[----:B------:R-:W-:Y:S02]  /*01c0*/  USHF.L.U32 UR7, UR6, 0xb, URZ ;  /* 0x0000000b06077899 */ /* 0x000fe4000800063f */
[----:B------:R-:W-:Y:S02]  /*01d0*/  USHF.L.U32 UR6, UR6, 0x1, URZ ;  /* 0x0000000106067899 */ /* 0x000fe4000800063f */
[----:B0-----:R-:W-:Y:S02]  /*01e0*/  ULEA UR8, UR8, UR4, 0x18 ;  /* 0x0000000408087291 */ /* 0x001fe4000f8ec03f */
[----:B------:R-:W-:-:S04]  /*01f0*/  UIADD3 UR4, -UR5, 0x100000, URZ ;  /* 0x0010000005047890 */ /* 0x000fc8000fffe13f */
[----:B------:R-:W-:Y:S02]  /*0200*/  USHF.L.U32 UR5, UR4, 0xb, URZ ;  /* 0x0000000b04057899 */ /* 0x000fe4000800063f */
[----:B------:R-:W-:Y:S01]  /*0210*/  USHF.L.U32 UR4, UR4, 0x1, URZ ;  /* 0x0000000104047899 */ /* 0x000fe2000800063f */
[----:B------:R-:W0:Y:S11]  /*0220*/  FENCE.VIEW.ASYNC.S ;  /* 0x00000000000073c6 */ /* 0x000e360000000000 */
[----:B0-----:R0:W1:Y:S01]  /*0230*/  SYNCS.EXCH.64 URZ, [UR8], UR4 ;  /* 0x00000004083f75b2 */ /* 0x0010620008000100 */
[----:B------:R0:W2:Y:S01]  /*0240*/  SYNCS.EXCH.64 URZ, [UR8+0x30], UR6 ;  /* 0x00003006083f75b2 */ /* 0x0000a20008000100 */
[----:B------:R0:W3:Y:S01]  /*0250*/  SYNCS.EXCH.64 URZ, [UR8+0x8], UR4 ;  /* 0x00000804083f75b2 */ /* 0x0000e20008000100 */
[----:B------:R0:W4:Y:S01]  /*0260*/  SYNCS.EXCH.64 URZ, [UR8+0x38], UR6 ;  /* 0x00003806083f75b2 */ /* 0x0001220008000100 */
[----:B------:R0:W0:Y:S01]  /*0270*/  SYNCS.EXCH.64 URZ, [UR8+0x10], UR4 ;  /* 0x00001004083f75b2 */ /* 0x0000220008000100 */
[----:B------:R0:W0:Y:S01]  /*0280*/  SYNCS.EXCH.64 URZ, [UR8+0x40], UR6 ;  /* 0x00004006083f75b2 */ /* 0x0000220008000100 */
[----:B------:R0:W0:Y:S01]  /*0290*/  SYNCS.EXCH.64 URZ, [UR8+0x18], UR4 ;  /* 0x00001804083f75b2 */ /* 0x0000220008000100 */
[----:B------:R0:W0:Y:S01]  /*02a0*/  SYNCS.EXCH.64 URZ, [UR8+0x48], UR6 ;  /* 0x00004806083f75b2 */ /* 0x0000220008000100 */
[----:B------:R0:W0:Y:S01]  /*02b0*/  SYNCS.EXCH.64 URZ, [UR8+0x20], UR4 ;  /* 0x00002004083f75b2 */ /* 0x0000220008000100 */
[----:B------:R0:W0:Y:S01]  /*02c0*/  SYNCS.EXCH.64 URZ, [UR8+0x50], UR6 ;  /* 0x00005006083f75b2 */ /* 0x0000220008000100 */
[----:B------:R0:W0:Y:S01]  /*02d0*/  SYNCS.EXCH.64 URZ, [UR8+0x28], UR4 ;  /* 0x00002804083f75b2 */ /* 0x0000220008000100 */
[----:B------:R0:W0:Y:S01]  /*02e0*/  SYNCS.EXCH.64 URZ, [UR8+0x58], UR6 ;  /* 0x00005806083f75b2 */ /* 0x0000220008000100 */
[----:B------:R-:W-:Y:S01]  /*02f0*/  NOP ;  /* 0x0000000000007918 */ /* 0x000fe20000000000 */
.L_x_2:
[----:B------:R-:W-:Y:S01]  /*0300*/  SHF.R.S32.HI R5, RZ, 0x1f, R0 ;  /* 0x0000001fff057819 */ /* 0x000fe20000011400 */
[----:B------:R-:W5:Y:S01]  /*0310*/  SHFL.IDX PT, R2, R2, RZ, 0x1f ;  /* 0x00001fff02027589 */ /* 0x000f6200000e0000 */
[----:B0-----:R-:W0:Y:S01]  /*0320*/  S2UR UR8, SR_CTAID.X ;  /* 0x00000000000879c3 */ /* 0x001e220000002500 */
[----:B------:R-:W-:Y:S02]  /*0330*/  ELECT P0, URZ, PT ;  /* 0x00000000003f782f */ /* 0x000fe40003800000 */
[----:B------:R-:W-:Y:S01]  /*0340*/  LEA.HI R5, R5, R0, RZ, 0x7 ;  /* 0x0000000005057211 */ /* 0x000fe200078f38ff */
[----:B------:R-:W1:Y:S01]  /*0350*/  S2R R10, SR_CTAID.Y ;  /* 0x00000000000a7919 */ /* 0x000e620000002600 */
[----:B------:R-:W-:Y:S01]  /*0360*/  SHF.R.S32.HI R13, RZ, 0x1f, R4 ;  /* 0x0000001fff0d7819 */ /* 0x000fe20000011404 */
[----:B------:R-:W-:Y:S01]  /*0370*/  ULDC UR4, c[0x0][0x150] ;  /* 0x0000540000047ab9 */ /* 0x000fe20000000800 */
[----:B------:R-:W-:Y:S01]  /*0380*/  LOP3.LUT R5, R5, 0xffffff80, RZ, 0xc0, !PT ;  /* 0xffffff8005057812 */ /* 0x000fe200078ec0ff */
[----:B------:R-:W-:Y:S01]  /*0390*/  VIADD R16, R3, 0xffffffff ;  /* 0xffffffff03107836 */ /* 0x000fe20000000000 */
[----:B------:R-:W-:Y:S01]  /*03a0*/  LEA.HI R13, R13, R4, RZ, 0x2 ;  /* 0x000000040d0d7211 */ /* 0x000fe200078f10ff */
[----:B------:R-:W2:Y:S01]  /*03b0*/  LDC R12, c[0x0][0x144] ;  /* 0x00005100ff0c7b82 */ /* 0x000ea20000000800 */
[----:B------:R-:W-:Y:S01]  /*03c0*/  NOP ;  /* 0x0000000000007918 */ /* 0x000fe20000000000 */
[----:B------:R-:W-:Y:S01]  /*03d0*/  IMAD.IADD R5, R0, 0x1, -R5 ;  /* 0x0000000100057824 */ /* 0x000fe200078e0a05 */
[----:B------:R-:W-:Y:S01]  /*03e0*/  LOP3.LUT R13, R13, 0x3ffffffc, RZ, 0xc0, !PT ;  /* 0x3ffffffc0d0d7812 */ /* 0x000fe200078ec0ff */
[----:B------:R-:W-:Y:S01]  /*03f0*/  NOP ;  /* 0x0000000000007918 */ /* 0x000fe20000000000 */
[----:B------:R-:W-:-:S02]  /*0400*/  ISETP.GE.U32.AND P6, PT, R16, 0x2, PT ;  /* 0x000000021000780c */ /* 0x000fc40003fc6070 */
[----:B------:R-:W-:Y:S01]  /*0410*/  SHF.R.S32.HI R6, RZ, 0x1f, R5 ;  /* 0x0000001fff067819 */ /* 0x000fe20000011405 */
[----:B------:R-:W-:Y:S01]  /*0420*/  IMAD.IADD R4, R4, 0x1, -R13 ;  /* 0x0000000104047824 */ /* 0x000fe200078e0a0d */
[----:B------:R-:W3:Y:S01]  /*0430*/  LDC R14, c[0x0][0x140] ;  /* 0x00005000ff0e7b82 */ /* 0x000ee20000000800 */
[----:B------:R-:W-:Y:S02]  /*0440*/  ISETP.NE.AND P4, PT, R3, RZ, PT ;  /* 0x000000ff0300720c */ /* 0x000fe40003f85270 */
[----:B------:R-:W-:Y:S02]  /*0450*/  LEA.HI R6, R6, R5, RZ, 0x3 ;  /* 0x0000000506067211 */ /* 0x000fe400078f18ff */
[----:B-----5:R-:W-:Y:S02]  /*0460*/  ISETP.NE.OR P0, PT, R2, RZ, !P0 ;  /* 0x000000ff0200720c */ /* 0x020fe40004705670 */
[--C-:B------:R-:W-:Y:S01]  /*0470*/  SHF.R.S32.HI R2, RZ, 0x3, R6.reuse ;  /* 0x00000003ff027819 */ /* 0x100fe20000011406 */
[----:B------:R-:W5:Y:S01]  /*0480*/  LDC R13, c[0x0][0x148] ;  /* 0x00005200ff0d7b82 */ /* 0x000f620000000800 */
[----:B------:R-:W-:-:S02]  /*0490*/  SHF.R.S32.HI R9, RZ, 0x1f, R6 ;  /* 0x0000001fff097819 */ /* 0x000fc40000011406 */
[----:B0-----:R-:W-:Y:S02]  /*04a0*/  I2FP.F32.U32 R6, UR8 ;  /* 0x0000000800067c45 */ /* 0x001fe40008201000 */
[----:B------:R-:W-:-:S03]  /*04b0*/  LEA.HI R9, R9, R2, RZ, 0x2 ;  /* 0x0000000209097211 */ /* 0x000fc600078f10ff */
[----:B------:R-:W-:Y:S01]  /*04c0*/  FMUL R6, R6, UR4 ;  /* 0x0000000406067c20 */ /* 0x000fe20008400000 */
[----:B------:R-:W-:Y:S01]  /*04d0*/  LOP3.LUT R9, R9, 0xfffffffc, RZ, 0xc0, !PT ;  /* 0xfffffffc09097812 */ /* 0x000fe200078ec0ff */
[----:B------:R-:W-:Y:S01]  /*04e0*/  VOTEU.ALL UP0, P0 ;  /* 0x00000000003f7886 */ /* 0x000fe20000000000 */
[----:B-1----:R-:W-:Y:S01]  /*04f0*/  I2FP.F32.U32 R8, R10 ;  /* 0x0000000a00087245 */ /* 0x002fe20000201000 */
[----:B------:R-:W-:Y:S01]  /*0500*/  ULDC UR4, c[0x0][0x154] ;  /* 0x0000550000047ab9 */ /* 0x000fe20000000800 */
[----:B------:R-:W-:Y:S01]  /*0510*/  VOTEU.ALL UP1, P0 ;  /* 0x00000000003f7886 */ /* 0x000fe20000020000 */
[----:B------:R-:W0:Y:S01]  /*0520*/  F2I.U32.TRUNC.NTZ R6, R6 ;  /* 0x0000000600067305 */ /* 0x000e22000020f000 */
[----:B------:R-:W-:Y:S01]  /*0530*/  IMAD.IADD R9, R2, 0x1, -R9 ;  /* 0x0000000102097824 */ /* 0x000fe200078e0a09 */
[----:B------:R-:W1:Y:S01]  /*0540*/  @!UP0 S2UR UR7, SR_CgaCtaId ;  /* 0x00000000000789c3 */ /* 0x000e620000008800 */
[----:B------:R-:W-:Y:S01]  /*0550*/  FMUL R8, R8, UR4 ;  /* 0x0000000408087c20 */ /* 0x000fe20008400000 */
[----:B------:R-:W-:Y:S01]  /*0560*/  UMOV UR4, 0x20 ;  /* 0x0000002000047882 */ /* 0x000fe20000000000 */
[----:B------:R-:W-:Y:S01]  /*0570*/  IMAD R4, R4, 0x4, R9 ;  /* 0x0000000404047824 */ /* 0x000fe200078e0209 */
[----:B------:R-:W-:Y:S01]  /*0580*/  @!UP0 UMOV UR6, 0x400 ;  /* 0x0000040000068882 */ /* 0x000fe20000000000 */
[----:B------:R-:W-:-:S04]  /*0590*/  @!UP0 UIADD3 UR4, -UR4, 0x100000, URZ ;  /* 0x0010000004048890 */ /* 0x000fc8000fffe13f */
[----:B------:R-:W-:Y:S02]  /*05a0*/  @!UP0 USHF.L.U32 UR5, UR4, 0xb, URZ ;  /* 0x0000000b04058899 */ /* 0x000fe4000800063f */
[----:B------:R-:W-:Y:S01]  /*05b0*/  @!UP0 USHF.L.U32 UR4, UR4, 0x1, URZ ;  /* 0x0000000104048899 */ /* 0x000fe2000800063f */
[----:B---3--:R-:W-:Y:S01]  /*05c0*/  ISETP.EQ.U32.AND P2, PT, R14, 0x1, PT ;  /* 0x000000010e00780c */ /* 0x008fe20003f42070 */
[----:B------:R-:W3:Y:S01]  /*05d0*/  F2I.U32.TRUNC.NTZ R8, R8 ;  /* 0x0000000800087305 */ /* 0x000ee2000020f000 */
[----:B------:R-:W-:-:S04]  /*05e0*/  LEA.HI R2, R4, R4, RZ, 0x1 ;  /* 0x0000000404027211 */ /* 0x000fc800078f08ff */
[----:B------:R-:W-:Y:S01]  /*05f0*/  LOP3.LUT R9, R2, 0xfffffffe, RZ, 0xc0, !PT ;  /* 0xfffffffe02097812 */ /* 0x000fe200078ec0ff */
[----:B0-----:R-:W-:Y:S01]  /*0600*/  IMAD.MOV R15, RZ, RZ, -R6 ;  /* 0x000000ffff0f7224 */ /* 0x001fe200078e0a06 */
[----:B------:R-:W-:-:S03]  /*0610*/  SHF.R.S32.HI R2, RZ, 0x1f, R7 ;  /* 0x0000001fff027819 */ /* 0x000fc60000011407 */
[----:B--2---:R-:W-:Y:S01]  /*0620*/  IMAD R12, R12, R15, UR8 ;  /* 0x000000080c0c7e24 */ /* 0x004fe2000f8e020f */
[----:B------:R-:W-:Y:S01]  /*0630*/  LEA.HI R2, R2, R7, RZ, 0x2 ;  /* 0x0000000702027211 */ /* 0x000fe200078f10ff */
[----:B------:R-:W-:-:S03]  /*0640*/  IMAD.IADD R9, R4, 0x1, -R9 ;  /* 0x0000000104097824 */ /* 0x000fc600078e0a09 */
[----:B------:R-:W-:Y:S01]  /*0650*/  LOP3.LUT R2, R2, 0xfffffffc, RZ, 0xc0, !PT ;  /* 0xfffffffc02027812 */ /* 0x000fe200078ec0ff */
[----:B---3--:R-:W-:Y:S01]  /*0660*/  IMAD.MOV R20, RZ, RZ, -R8 ;  /* 0x000000ffff147224 */ /* 0x008fe200078e0a08 */
[----:B------:R-:W-:Y:S01]  /*0670*/  ISETP.NE.AND P3, PT, R9, R12, PT ;  /* 0x0000000c0900720c */ /* 0x000fe20003f65270 */
[C---:B------:R-:W-:Y:S01]  /*0680*/  IMAD.SHL.U32 R9, R4.reuse, 0x4, RZ ;  /* 0x0000000404097824 */ /* 0x040fe200078e00ff */
[----:B-1----:R-:W-:Y:S01]  /*0690*/  @!UP0 ULEA UR6, UR7, UR6, 0x18 ;  /* 0x0000000607068291 */ /* 0x002fe2000f8ec03f */
[----:B------:R-:W-:Y:S01]  /*06a0*/  IMAD.IADD R7, R7, 0x1, -R2 ;  /* 0x0000000107077824 */ /* 0x000fe200078e0a02 */
[----:B------:R-:W-:Y:S01]  /*06b0*/  VOTEU.ALL UP0, P0 ;  /* 0x00000000003f7886 */ /* 0x000fe20000000000 */
[----:B------:R-:W-:Y:S01]  /*06c0*/  LOP3.LUT P0, RZ, R5, 0x7, RZ, 0xc0, !PT ;  /* 0x0000000705ff7812 */ /* 0x000fe2000780c0ff */
[----:B------:R-:W-:Y:S01]  /*06d0*/  IMAD.MOV.U32 R5, RZ, RZ, 0x1 ;  /* 0x00000001ff057424 */ /* 0x000fe200078e00ff */
[----:B------:R-:W-:Y:S01]  /*06e0*/  LOP3.LUT R6, R4, 0xc, R9, 0x78, !PT ;  /* 0x0000000c04067812 */ /* 0x000fe200078e7809 */
[----:B-----5:R-:W-:Y:S01]  /*06f0*/  IMAD R9, R13, R20, R10 ;  /* 0x000000140d097224 */ /* 0x020fe200078e020a */
[----:B------:R-:W-:-:S02]  /*0700*/  ISETP.NE.AND P1, PT, R7, 0x3, PT ;  /* 0x000000030700780c */ /* 0x000fc40003f25270 */
[C---:B------:R-:W-:Y:S02]  /*0710*/  ISETP.LT.U32.AND P0, PT, R6.reuse, 0x2, !P0 ;  /* 0x000000020600780c */ /* 0x040fe40004701070 */
[----:B------:R-:W-:Y:S01]  /*0720*/  @P3 LEA.HI R2, R6, R6, RZ, 0x1 ;  /* 0x0000000606023211 */ /* 0x000fe200078f08ff */
[----:B------:R-:W0:Y:S02]  /*0730*/  FENCE.VIEW.ASYNC.S ;  /* 0x00000000000073c6 */ /* 0x000e240000000000 */
[----:B0-----:R0:W1:Y:S01]  /*0740*/  @!UP0 SYNCS.EXCH.64 URZ, [UR6+0x70], UR4 ;  /* 0x00007004063f85b2 */ /* 0x0010620008000100 */
[----:B------:R-:W-:Y:S02]  /*0750*/  ISETP.EQ.OR P1, PT, R7, RZ, !P1 ;  /* 0x000000ff0700720c */ /* 0x000fe40004f22670 */
[----:B------:R-:W-:Y:S02]  /*0760*/  @P3 SHF.R.S32.HI R2, RZ, 0x1, R2 ;  /* 0x00000001ff023819 */ /* 0x000fe40000011402 */
[----:B------:R-:W-:-:S02]  /*0770*/  ISETP.EQ.AND P1, PT, R3, RZ, P1 ;  /* 0x000000ff0300720c */ /* 0x000fc40000f22270 */
[----:B------:R-:W-:Y:S02]  /*0780*/  @P3 ISETP.NE.AND P5, PT, R2, R9, PT ;  /* 0x000000090200320c */ /* 0x000fe40003fa5270 */
[----:B------:R-:W-:Y:S02]  /*0790*/  SEL R2, RZ, 0x1, !P0 ;  /* 0x00000001ff027807 */ /* 0x000fe40004000000 */
[----:B------:R-:W-:Y:S02]  /*07a0*/  @P3 SEL R5, RZ, 0x1, P5 ;  /* 0x00000001ff053807 */ /* 0x000fe40002800000 */
[----:B------:R-:W-:Y:S02]  /*07b0*/  SEL R4, RZ, 0x1, !P1 ;  /* 0x00000001ff047807 */ /* 0x000fe40004800000 */
[----:B------:R-:W-:Y:S01]  /*07c0*/  LOP3.LUT R5, R5, R2, RZ, 0xc0, !PT ;  /* 0x0000000205057212 */ /* 0x000fe200078ec0ff */
[----:B------:R0:W2:Y:S01]  /*07d0*/  @!UP1 SYNCS.EXCH.64 URZ, [UR6+0x78], UR4 ;  /* 0x00007804063f95b2 */ /* 0x0000a20008000100 */
[----:B------:R-:W-:Y:S01]  /*07e0*/  SEL R4, R4, 0x2, P6 ;  /* 0x0000000204047807 */ /* 0x000fe20003000000 */
[----:B------:R-:W-:Y:S01]  /*07f0*/  NOP ;  /* 0x0000000000007918 */ /* 0x000fe20000000000 */
[----:B------:R-:W-:Y:S05]  /*0800*/  @!P2 BRA `(.L_x_3) ;  /* 0x000000000008a947 */ /* 0x000fea0003800000 */
[----:B-12-4-:R-:W-:Y:S01]  /*0810*/  UCGABAR_ARV ;  /* 0x00000000000079c7 */ /* 0x016fe20008000000 */
[----:B------:R-:W-:Y:S05]  /*0820*/  BRA `(.L_x_4) ;  /* 0x0000000000047947 */ /* 0x000fea0003800000 */
.L_x_3:
[----:B-12-4-:R-:W-:Y:S01]  /*0830*/  NOP ;  /* 0x0000000000007918 */ /* 0x016fe20000000000 */
.L_x_4:
[----:B------:R-:W1:Y:S01]  /*0840*/  LDC R2, c[0x0][0x65c] ;  /* 0x00019700ff027b82 */ /* 0x000e620000000800 */
[----:B------:R-:W-:Y:S01]  /*0850*/  IMAD.MOV.U32 R3, RZ, RZ, RZ ;  /* 0x000000ffff037224 */ /* 0x000fe200078e00ff */
[----:B-1----:R-:W-:Y:S01]  /*0860*/  ISETP.NE.AND P3, PT, R2, 0x1, PT ;  /* 0x000000010200780c */ /* 0x002fe20003f65270 */
[----:B------:R-:W-:-:S12]  /*0870*/  IMAD.U32 R2, RZ, RZ, UR8 ;  /* 0x00000008ff027e24 */ /* 0x000fd8000f8e00ff */
[----:B------:R-:W1:Y:S01]  /*0880*/  @P3 LDC R15, c[0x0][0x10] ;  /* 0x00000400ff0f3b82 */ /* 0x000e620000000800 */
[----:B------:R-:W-:Y:S02]  /*0890*/  @P3 IMAD.MOV.U32 R11, RZ, RZ, RZ ;  /* 0x000000ffff0b3224 */ /* 0x000fe400078e00ff */
[----:B------:R-:W-:-:S05]  /*08a0*/  @P3 IMAD.MOV.U32 R17, RZ, RZ, RZ ;  /* 0x000000ffff113224 */ /* 0x000fca00078e00ff */
[----:B------:R-:W2:Y:S01]  /*08b0*/  @!P3 LDC R9, c[0x0][0xc] ;  /* 0x00000300ff09bb82 */ /* 0x000ea20000000800 */
[----:B-1----:R-:W-:-:S04]  /*08c0*/  @P3 IMAD.WIDE.U32 R14, R15, UR8, R10 ;  /* 0x000000080f0e3c25 */ /* 0x002fc8000f8e000a */
[----:B--2---:R-:W-:-:S04]  /*08d0*/  @!P3 IMAD.WIDE.U32 R8, R10, R9, R2 ;  /* 0x000000090a08b225 */ /* 0x004fc800078e0002 */
[----:B------:R-:W-:Y:S02]  /*08e0*/  @P3 IMAD.MOV.U32 R2, RZ, RZ, R14 ;  /* 0x000000ffff023224 */ /* 0x000fe400078e000e */
[----:B------:R-:W-:Y:S02]  /*08f0*/  @P3 IMAD.IADD R3, R15, 0x1, R17 ;  /* 0x000000010f033824 */ /* 0x000fe400078e0211 */
[----:B------:R-:W-:Y:S02]  /*0900*/  @!P3 IMAD.MOV.U32 R2, RZ, RZ, R8 ;  /* 0x000000ffff02b224 */ /* 0x000fe400078e0008 */
[----:B------:R-:W-:Y:S01]  /*0910*/  @!P3 IMAD.MOV.U32 R3, RZ, RZ, R9 ;  /* 0x000000ffff03b224 */ /* 0x000fe200078e0009 */
[----:B------:R-:W-:Y:S06]  /*0920*/  @!P2 BRA `(.L_x_5) ;  /* 0x00000000000ca947 */ /* 0x000fec0003800000 */
[----:B------:R-:W-:Y:S01]  /*0930*/  UCGABAR_WAIT ;  /* 0x0000000000007dc7 */ /* 0x000fe20008000000 */
[----:B------:R-:W-:Y:S01]  /*0940*/  CCTL.IVALL ;  /* 0x00000000ff00798f */ /* 0x000fe20002000000 */
[----:B------:R-:W-:Y:S05]  /*0950*/  BRA `(.L_x_6) ;  /* 0x0000000000047947 */ /* 0x000fea0003800000 */
.L_x_5:
[----:B------:R-:W-:Y:S06]  /*0960*/  BAR.SYNC.DEFER_BLOCKING 0x0 ;  /* 0x0000000000007b1d */ /* 0x000fec0000010000 */
.L_x_6:
[----:B------:R-:W-:Y:S05]  /*0970*/  @!P4 BRA `(.L_x_7) ;  /* 0x000000980058c947 */ /* 0x000fea0003800000 */
[----:B------:R-:W-:-:S13]  /*0980*/  ISETP.GT.U32.AND P0, PT, R16, 0x1, PT ;  /* 0x000000011000780c */ /* 0x000fda0003f04070 */
[----:B0-----:R-:W-:Y:S05]  /*0990*/  @P0 EXIT ;  /* 0x000000000000094d */ /* 0x001fea0003800000 */
[----:B------:R-:W-:Y:S01]  /*09a0*/  ULDC.64 UR4, c[0x0][0x650] ;  /* 0x0001940000047ab9 */ /* 0x000fe20000000a00 */
[----:B------:R-:W-:Y:S01]  /*09b0*/  PRMT R14, RZ, 0x7610, R14 ;  /* 0x00007610ff0e7816 */ /* 0x000fe2000000000e */
[----:B------:R-:W-:Y:S01]  /*09c0*/  IMAD.MOV.U32 R9, RZ, RZ, -0x1 ;  /* 0xffffffffff097424 */ /* 0x000fe200078e00ff */
[----:B------:R-:W-:Y:S01]  /*09d0*/  ISETP.GE.U32.AND P0, PT, R2, UR4, PT ;  /* 0x0000000402007c0c */ /* 0x000fe2000bf06070 */
[----:B------:R-:W-:Y:S02]  /*09e0*/  IMAD.MOV.U32 R8, RZ, RZ, -0x1 ;  /* 0xffffffffff087424 */ /* 0x000fe400078e00ff */
[----:B------:R-:W-:Y:S01]  /*09f0*/  IMAD.MOV.U32 R7, RZ, RZ, -0x1 ;  /* 0xffffffffff077424 */ /* 0x000fe200078e00ff */
[----:B------:R-:W-:-:S13]  /*0a00*/  ISETP.GE.U32.AND.EX P0, PT, R3, UR5, PT, P0 ;  /* 0x0000000503007c0c */ /* 0x000fda000bf06100 */
[----:B------:R-:W-:Y:S05]  /*0a10*/  @P0 BRA `(.L_x_8) ;  /* 0x0000000400280947 */ /* 0x000fea0003800000 */
[----:B------:R-:W0:Y:S01]  /*0a20*/  LDC.64 R22, c[0x0][0x628] ;  /* 0x00018a00ff167b82 */ /* 0x000e220000000a00 */
[----:B------:R-:W-:Y:S02]  /*0a30*/  IMAD.MOV.U32 R8, RZ, RZ, R2 ;  /* 0x000000ffff087224 */ /* 0x000fe400078e0002 */
[----:B------:R-:W-:-:S05]  /*0a40*/  IMAD.MOV.U32 R9, RZ, RZ, R3 ;  /* 0x000000ffff097224 */ /* 0x000fca00078e0003 */
[----:B------:R-:W1:Y:S08]  /*0a50*/  LDC R18, c[0x0][0x630] ;  /* 0x00018c00ff127b82 */ /* 0x000e700000000800 */
[----:B------:R-:W2:Y:S01]  /*0a60*/  LDC.64 R24, c[0x0][0x620] ;  /* 0x00018800ff187b82 */ /* 0x000ea20000000a00 */
[----:B0-----:R-:W-:-:S04]  /*0a70*/  ISETP.NE.U32.AND P0, PT, R22, RZ, PT ;  /* 0x000000ff1600720c */ /* 0x001fc80003f05070 */
[----:B------:R-:W-:-:S13]  /*0a80*/  ISETP.NE.AND.EX P0, PT, R23, RZ, PT, P0 ;  /* 0x000000ff1700720c */ /* 0x000fda0003f05300 */
[----:B-12---:R-:W-:Y:S05]  /*0a90*/  @!P0 BRA `(.L_x_9) ;  /* 0x0000000000288947 */ /* 0x006fea0003800000 */
[----:B------:R-:W0:Y:S02]  /*0aa0*/  LDC R7, c[0x0][0x634] ;  /* 0x00018d00ff077b82 */ /* 0x000e240000000800 */
[----:B0-----:R-:W-:-:S05]  /*0ab0*/  IADD3 R7, P0, R2, R7, RZ ;  /* 0x0000000702077210 */ /* 0x001fca0007f1e0ff */
[----:B------:R-:W-:-:S04]  /*0ac0*/  IMAD.X R19, RZ, RZ, R3, P0 ;  /* 0x000000ffff137224 */ /* 0x000fc800000e0603 */
[----:B------:R-:W-:-:S04]  /*0ad0*/  IMAD.WIDE.U32 R8, R19, R22, RZ ;  /* 0x0000001613087225 */ /* 0x000fc800078e00ff */
[----:B------:R-:W-:-:S04]  /*0ae0*/  IMAD.WIDE.U32 R14, P0, R7, R23, R8 ;  /* 0x00000017070e7225 */ /* 0x000fc80007800008 */
[----:B------:R-:W-:-:S04]  /*0af0*/  IMAD.WIDE.U32 R8, R7, R22, RZ ;  /* 0x0000001607087225 */ /* 0x000fc800078e00ff */
[----:B------:R-:W-:Y:S01]  /*0b00*/  IMAD.X R17, RZ, RZ, RZ, P0 ;  /* 0x000000ffff117224 */ /* 0x000fe200000e06ff */
[----:B------:R-:W-:Y:S01]  /*0b10*/  IADD3 RZ, P0, R9, R14, RZ ;  /* 0x0000000e09ff7210 */ /* 0x000fe20007f1e0ff */
[----:B------:R-:W-:-:S04]  /*0b20*/  IMAD.MOV.U32 R16, RZ, RZ, R15 ;  /* 0x000000ffff107224 */ /* 0x000fc800078e000f */
[----:B------:R-:W-:-:S08]  /*0b30*/  IMAD.WIDE.U32.X R8, R19, R23, R16, P0 ;  /* 0x0000001713087225 */ /* 0x000fd000000e0410 */
.L_x_9:
[----:B------:R-:W0:Y:S01]  /*0b40*/  LDC.64 R22, c[0x0][0x640] ;  /* 0x00019000ff167b82 */ /* 0x000e220000000a00 */
[--C-:B------:R-:W-:Y:S01]  /*0b50*/  SHF.R.U64 R27, R8, R18, R9.reuse ;  /* 0x00000012081b7219 */ /* 0x100fe20000001209 */
[----:B------:R-:W-:Y:S01]  /*0b60*/  IMAD R29, R13, R20, R10 ;  /* 0x000000140d1d7224 */ /* 0x000fe200078e020a */
[----:B------:R-:W-:Y:S02]  /*0b70*/  SHF.R.U32.HI R7, RZ, R18, R9 ;  /* 0x00000012ff077219 */ /* 0x000fe40000011609 */
[----:B------:R-:W-:-:S03]  /*0b80*/  IADD3 R11, P0, RZ, -R27, RZ ;  /* 0x8000001bff0b7210 */ /* 0x000fc60007f1e0ff */
[----:B------:R-:W1:Y:S02]  /*0b90*/  LDC R16, c[0x0][0x618] ;  /* 0x00018600ff107b82 */ /* 0x000e640000000800 */
[----:B------:R-:W-:Y:S02]  /*0ba0*/  IMAD.X R7, RZ, RZ, ~R7, P0 ;  /* 0x000000ffff077224 */ /* 0x000fe400000e0e07 */
[----:B------:R-:W-:-:S04]  /*0bb0*/  IMAD.WIDE.U32 R8, R11, R24, R2 ;  /* 0x000000180b087225 */ /* 0x000fc800078e0002 */
[----:B------:R-:W2:Y:S01]  /*0bc0*/  LDC R15, c[0x0][0x608] ;  /* 0x00018200ff0f7b82 */ /* 0x000ea20000000800 */
[----:B------:R-:W-:-:S04]  /*0bd0*/  IMAD R14, R7, R24, RZ ;  /* 0x00000018070e7224 */ /* 0x000fc800078e02ff */
[----:B------:R-:W-:Y:S02]  /*0be0*/  IMAD R7, R11, R25, R14 ;  /* 0x000000190b077224 */ /* 0x000fe400078e020e */
[----:B------:R-:W-:Y:S01]  /*0bf0*/  IMAD.MOV.U32 R14, RZ, RZ, -0x1 ;  /* 0xffffffffff0e7424 */ /* 0x000fe200078e00ff */
[----:B------:R-:W3:Y:S01]  /*0c00*/  LDC R21, c[0x0][0x658] ;  /* 0x00019600ff157b82 */ /* 0x000ee20000000800 */
[----:B------:R-:W-:Y:S01]  /*0c10*/  IMAD.IADD R7, R9, 0x1, R7 ;  /* 0x0000000109077824 */ /* 0x000fe200078e0207 */
[----:B0-----:R-:W-:-:S04]  /*0c20*/  ISETP.NE.U32.AND P0, PT, R22, RZ, PT ;  /* 0x000000ff1600720c */ /* 0x001fc80003f05070 */
[----:B------:R-:W-:Y:S02]  /*0c30*/  ISETP.NE.AND.EX P0, PT, R23, RZ, PT, P0 ;  /* 0x000000ff1700720c */ /* 0x000fe40003f05300 */
[----:B------:R-:W0:Y:S01]  /*0c40*/  LDC R18, c[0x0][0x600] ;  /* 0x00018000ff127b82 */ /* 0x000e220000000800 */
[-CC-:B-1----:R-:W-:Y:S02]  /*0c50*/  SHF.R.U64 R19, R8, R16.reuse, R7.reuse ;  /* 0x0000001008137219 */ /* 0x182fe40000001207 */
[----:B------:R-:W-:Y:S01]  /*0c60*/  SHF.R.U32.HI R8, RZ, R16, R7 ;  /* 0x00000010ff087219 */ /* 0x000fe20000011607 */
[----:B------:R-:W-:-:S04]  /*0c70*/  IMAD.MOV.U32 R16, RZ, RZ, 0x1 ;  /* 0x00000001ff107424 */ /* 0x000fc800078e00ff */
[----:B------:R-:W1:Y:S01]  /*0c80*/  LDC R24, c[0x0][0x648] ;  /* 0x00019200ff187b82 */ /* 0x000e620000000800 */
[-CC-:B--2---:R-:W-:Y:S02]  /*0c90*/  SHF.R.U64 R28, R19, R15.reuse, R8.reuse ;  /* 0x0000000f131c7219 */ /* 0x184fe40000001208 */
[----:B------:R-:W-:-:S05]  /*0ca0*/  SHF.R.U32.HI R8, RZ, R15, R8 ;  /* 0x0000000fff087219 */ /* 0x000fca0000011608 */
[----:B------:R-:W2:Y:S01]  /*0cb0*/  LDC R26, c[0x0][0x638] ;  /* 0x00018e00ff1a7b82 */ /* 0x000ea20000000800 */
[-CC-:B---3--:R-:W-:Y:S02]  /*0cc0*/  SHF.R.U64 R20, R28, R21.reuse, R8.reuse ;  /* 0x000000151c147219 */ /* 0x188fe40000001208 */
[-C--:B------:R-:W-:Y:S02]  /*0cd0*/  SHF.L.U32 R7, R14, R21.reuse, RZ ;  /* 0x000000150e077219 */ /* 0x080fe400000006ff */
[----:B------:R-:W-:Y:S01]  /*0ce0*/  SHF.R.U32.HI R9, RZ, R21, R8 ;  /* 0x00000015ff097219 */ /* 0x000fe20000011608 */
[----:B------:R-:W-:Y:S01]  /*0cf0*/  IMAD.MOV.U32 R8, RZ, RZ, R20 ;  /* 0x000000ffff087224 */ /* 0x000fe200078e0014 */
[----:B------:R-:W-:Y:S01]  /*0d00*/  LOP3.LUT R13, RZ, R7, RZ, 0x33, !PT ;  /* 0x00000007ff0d7212 */ /* 0x000fe200078e33ff */
[----:B------:R-:W3:Y:S01]  /*0d10*/  LDC R25, c[0x0][0x610] ;  /* 0x00018400ff197b82 */ /* 0x000ee20000000800 */
[----:B------:R-:W-:Y:S05]  /*0d20*/  @!P0 BRA `(.L_x_10) ;  /* 0x0000000000288947 */ /* 0x000fea0003800000 */
[----:B------:R-:W4:Y:S02]  /*0d30*/  LDC R7, c[0x0][0x64c] ;  /* 0x00019300ff077b82 */ /* 0x000f240000000800 */
[----:B----4-:R-:W-:-:S05]  /*0d40*/  IADD3 R7, P0, R20, R7, RZ ;  /* 0x0000000714077210 */ /* 0x010fca0007f1e0ff */
        /* <DEDUP_REMOVED lines=8> */
.L_x_10:
[----:B-1----:R-:W-:Y:S01]  /*0dd0*/  SHF.R.U64 R9, R8, R24, R9 ;  /* 0x0000001808097219 */ /* 0x002fe20000001209 */
[----:B0-----:R-:W-:Y:S01]  /*0de0*/  VIADD R10, R18, 0xffffffff ;  /* 0xffffffff120a7836 */ /* 0x001fe20000000000 */
[----:B------:R-:W-:Y:S01]  /*0df0*/  SHF.L.U32 R7, R16, R21, RZ ;  /* 0x0000001510077219 */ /* 0x000fe200000006ff */
[----:B------:R-:W-:Y:S01]  /*0e00*/  IMAD.MOV.U32 R14, RZ, RZ, 0x1 ;  /* 0x00000001ff0e7424 */ /* 0x000fe200078e00ff */
[----:B------:R-:W-:Y:S01]  /*0e10*/  LOP3.LUT R8, R28, R13, RZ, 0xc0, !PT ;  /* 0x0000000d1c087212 */ /* 0x000fe200078ec0ff */
[----:B------:R-:W-:Y:S01]  /*0e20*/  IMAD.MOV R11, RZ, RZ, -R9 ;  /* 0x000000ffff0b7224 */ /* 0x000fe200078e0a09 */
[----:B------:R-:W-:Y:S02]  /*0e30*/  SEL R12, R12, R29, !P3 ;  /* 0x0000001d0c0c7207 */ /* 0x000fe40005800000 */
[----:B------:R-:W-:Y:S01]  /*0e40*/  LOP3.LUT R10, R19, R10, RZ, 0xc0, !PT ;  /* 0x0000000a130a7212 */ /* 0x000fe200078ec0ff */
[----:B------:R-:W-:Y:S02]  /*0e50*/  IMAD R9, R7, R9, R8 ;  /* 0x0000000907097224 */ /* 0x000fe400078e0208 */
[----:B--2---:R-:W-:-:S02]  /*0e60*/  IMAD R7, R11, R26, R20 ;  /* 0x0000001a0b077224 */ /* 0x004fc400078e0214 */
[----:B---3--:R-:W-:Y:S02]  /*0e70*/  IMAD R12, R9, R25, R12 ;  /* 0x00000019090c7224 */ /* 0x008fe400078e020c */
[----:B------:R-:W-:-:S05]  /*0e80*/  IMAD R7, R7, R18, R10 ;  /* 0x0000001207077224 */ /* 0x000fca00078e020a */
[----:B------:R-:W-:Y:S02]  /*0e90*/  SEL R8, R7, R12, !P3 ;  /* 0x0000000c07087207 */ /* 0x000fe40005800000 */
[----:B------:R-:W-:Y:S01]  /*0ea0*/  SEL R9, R12, R7, !P3 ;  /* 0x000000070c097207 */ /* 0x000fe20005800000 */
[----:B------:R-:W-:-:S07]  /*0eb0*/  IMAD.MOV.U32 R7, RZ, RZ, R27 ;  /* 0x000000ffff077224 */ /* 0x000fce00078e001b */
.L_x_8:
[----:B------:R-:W-:-:S08]  /*0ec0*/  NOP ;  /* 0x0000000000007918 */ /* 0x000fd00000000000 */
[----:B------:R-:W0:Y:S02]  /*0ed0*/  USETMAXREG.TRY_ALLOC.CTAPOOL UP0, 0xe8 ;  /* 0x000000e8000079c8 */ /* 0x000e240008000600 */
[----:B0-----:R-:W-:-:S13]  /*0ee0*/  PLOP3.LUT P0, PT, PT, PT, UP0, 0x80, 0x0 ;  /* 0x000000000000781c */ /* 0x001fda0003f0f008 */
[----:B------:R-:W-:Y:S05]  /*0ef0*/  @!P0 BRA `(.L_x_8) ;  /* 0xfffffffc00f08947 */ /* 0x000fea000383ffff */
[----:B------:R-:W-:Y:S01]  /*0f00*/  ULDC.64 UR4, c[0x0][0x598] ;  /* 0x0001660000047ab9 */ /* 0x000fe20000000a00 */
[----:B------:R-:W-:Y:S01]  /*0f10*/  ULDC.64 UR24, c[0x0][0x208] ;  /* 0x0000820000187ab9 */ /* 0x000fe20000000a00 */
[----:B------:R-:W-:-:S04]  /*0f20*/  ISETP.NE.U32.AND P0, PT, RZ, UR4, PT ;  /* 0x00000004ff007c0c */ /* 0x000fc8000bf05070 */
[----:B------:R-:W-:-:S13]  /*0f30*/  ISETP.NE.AND.EX P0, PT, RZ, UR5, PT, P0 ;  /* 0x00000005ff007c0c */ /* 0x000fda000bf05300 */
[----:B------:R-:W-:Y:S05]  /*0f40*/  @!P0 BRA `(.L_x_11) ;  /* 0x00000000001c8947 */ /* 0x000fea0003800000 */
[----:B------:R-:W0:Y:S02]  /*0f50*/  LDC.64 R10, c[0x0][0x598] ;  /* 0x00016600ff0a7b82 */ /* 0x000e240000000a00 */
[----:B0-----:R-:W2:Y:S02]  /*0f60*/  LDG.E.64 R10, desc[UR24][R10.64] ;  /* 0x000000180a0a7981 */ /* 0x001ea4000c1e1b00 */
[----:B--2---:R-:W-:-:S04]  /*0f70*/  ISETP.NE.U32.AND P0, PT, R10, RZ, PT ;  /* 0x000000ff0a00720c */ /* 0x004fc80003f05070 */
[----:B------:R-:W-:-:S13]  /*0f80*/  ISETP.NE.AND.EX P0, PT, R11, RZ, PT, P0 ;  /* 0x000000ff0b00720c */ /* 0x000fda0003f05300 */
[----:B------:R-:W-:Y:S05]  /*0f90*/  @!P0 BRA `(.L_x_11) ;  /* 0x0000000000088947 */ /* 0x000fea0003800000 */
[----:B------:R0:W5:Y:S01]  /*0fa0*/  LD.E R10, desc[UR24][R10.64] ;  /* 0x000000180a0a7980 */ /* 0x000162000c101900 */
[----:B------:R-:W-:Y:S05]  /*0fb0*/  BRA `(.L_x_12) ;  /* 0x0000000000207947 */ /* 0x000fea0003800000 */
.L_x_11:
[----:B------:R-:W-:Y:S02]  /*0fc0*/  ULDC.64 UR4, c[0x0][0x588] ;  /* 0x0001620000047ab9 */ /* 0x000fe40000000a00 */
[----:B------:R-:W-:-:S04]  /*0fd0*/  ISETP.NE.U32.AND P0, PT, RZ, UR4, PT ;  /* 0x00000004ff007c0c */ /* 0x000fc8000bf05070 */
[----:B------:R-:W-:-:S13]  /*0fe0*/  ISETP.NE.AND.EX P0, PT, RZ, UR5, PT, P0 ;  /* 0x00000005ff007c0c */ /* 0x000fda000bf05300 */
[----:B------:R-:W-:Y:S05]  /*0ff0*/  @!P0 BRA `(.L_x_13) ;  /* 0x00000000000c8947 */ /* 0x000fea0003800000 */
[----:B------:R-:W0:Y:S02]  /*1000*/  LDC.64 R10, c[0x0][0x588] ;  /* 0x00016200ff0a7b82 */ /* 0x000e240000000a00 */
[----:B0-----:R1:W5:Y:S01]  /*1010*/  LDG.E R10, desc[UR24][R10.64] ;  /* 0x000000180a0a7981 */ /* 0x001362000c1e1900 */
[----:B------:R-:W-:Y:S05]  /*1020*/  BRA `(.L_x_12) ;  /* 0x0000000000047947 */ /* 0x000fea0003800000 */
.L_x_13:
[----:B------:R-:W2:Y:S02]  /*1030*/  LDC R10, c[0x0][0x580] ;  /* 0x00016000ff0a7b82 */ /* 0x000ea40000000800 */
.L_x_12:
[----:B------:R-:W-:Y:S02]  /*1040*/  ULDC.64 UR4, c[0x0][0x5a0] ;  /* 0x0001680000047ab9 */ /* 0x000fe40000000a00 */
[----:B------:R-:W-:-:S04]  /*1050*/  ISETP.NE.U32.AND P0, PT, RZ, UR4, PT ;  /* 0x00000004ff007c0c */ /* 0x000fc8000bf05070 */
[----:B------:R-:W-:-:S13]  /*1060*/  ISETP.NE.AND.EX P0, PT, RZ, UR5, PT, P0 ;  /* 0x00000005ff007c0c */ /* 0x000fda000bf05300 */
[----:B------:R-:W-:Y:S05]  /*1070*/  @!P0 BRA `(.L_x_14) ;  /* 0x00000000001c8947 */ /* 0x000fea0003800000 */
[----:B------:R-:W3:Y:S02]  /*1080*/  LDC.64 R12, c[0x0][0x5a0] ;  /* 0x00016800ff0c7b82 */ /* 0x000ee40000000a00 */
[----:B---3--:R-:W3:Y:S02]  /*1090*/  LDG.E.64 R12, desc[UR24][R12.64] ;  /* 0x000000180c0c7981 */ /* 0x008ee4000c1e1b00 */
[----:B---3--:R-:W-:-:S04]  /*10a0*/  ISETP.NE.U32.AND P0, PT, R12, RZ, PT ;  /* 0x000000ff0c00720c */ /* 0x008fc80003f05070 */
[----:B------:R-:W-:-:S13]  /*10b0*/  ISETP.NE.AND.EX P0, PT, R13, RZ, PT, P0 ;  /* 0x000000ff0d00720c */ /* 0x000fda0003f05300 */
[----:B------:R-:W-:Y:S05]  /*10c0*/  @!P0 BRA `(.L_x_14) ;  /* 0x0000000000088947 */ /* 0x000fea0003800000 */
[----:B01----:R0:W5:Y:S01]  /*10d0*/  LD.E R11, desc[UR24][R12.64] ;  /* 0x000000180c0b7980 */ /* 0x003162000c101900 */
[----:B------:R-:W-:Y:S05]  /*10e0*/  BRA `(.L_x_15) ;  /* 0x0000000000207947 */ /* 0x000fea0003800000 */
.L_x_14:
[----:B------:R-:W-:Y:S02]  /*10f0*/  ULDC.64 UR4, c[0x0][0x590] ;  /* 0x0001640000047ab9 */ /* 0x000fe40000000a00 */
[----:B------:R-:W-:-:S04]  /*1100*/  ISETP.NE.U32.AND P0, PT, RZ, UR4, PT ;  /* 0x00000004ff007c0c */ /* 0x000fc8000bf05070 */
[----:B------:R-:W-:-:S13]  /*1110*/  ISETP.NE.AND.EX P0, PT, RZ, UR5, PT, P0 ;  /* 0x00000005ff007c0c */ /* 0x000fda000bf05300 */
[----:B------:R-:W-:Y:S05]  /*1120*/  @!P0 BRA `(.L_x_16) ;  /* 0x00000000000c8947 */ /* 0x000fea0003800000 */
[----:B------:R-:W0:Y:S02]  /*1130*/  LDC.64 R12, c[0x0][0x590] ;  /* 0x00016400ff0c7b82 */ /* 0x000e240000000a00 */
[----:B01----:R1:W5:Y:S01]  /*1140*/  LDG.E R11, desc[UR24][R12.64] ;  /* 0x000000180c0b7981 */ /* 0x003362000c1e1900 */
[----:B------:R-:W-:Y:S05]  /*1150*/  BRA `(.L_x_15) ;  /* 0x0000000000047947 */ /* 0x000fea0003800000 */
.L_x_16:
[----:B01----:R-:W3:Y:S02]  /*1160*/  LDC R11, c[0x0][0x584] ;  /* 0x00016100ff0b7b82 */ /* 0x003ee40000000800 */
.L_x_15:
[----:B------:R-:W-:-:S13]  /*1170*/  LOP3.LUT P0, RZ, R14, 0xff, RZ, 0xc0, !PT ;  /* 0x000000ff0eff7812 */ /* 0x000fda000780c0ff */
[----:B------:R-:W-:Y:S05]  /*1180*/  @!P0 EXIT ;  /* 0x000000000000894d */ /* 0x000fea0003800000 */
[----:B------:R-:W-:Y:S01]  /*1190*/  ULDC UR4, c[0x0][0x28c] ;  /* 0x0000a30000047ab9 */ /* 0x000fe20000000800 */
[----:B------:R-:W-:Y:S01]  /*11a0*/  LOP3.LUT R170, R4, 0x1, RZ, 0xfc, !PT ;  /* 0x0000000104aa7812 */ /* 0x000fe200078efcff */
[----:B------:R-:W-:-:S04]  /*11b0*/  UIADD3 UR4, UR4, 0x7f, URZ ;  /* 0x0000007f04047890 */ /* 0x000fc8000fffe03f */
[----:B------:R-:W-:-:S04]  /*11c0*/  USHF.R.S32.HI UR5, URZ, 0x1f, UR4 ;  /* 0x0000001f3f057899 */ /* 0x000fc80008011404 */
[----:B------:R-:W-:-:S03]  /*11d0*/  ULEA.HI UR5, UR5, UR4, URZ, 0x7 ;  /* 0x0000000405057291 */ /* 0x000fc6000f8f383f */
[----:B------:R-:W-:Y:S01]  /*11e0*/  UMOV UR4, URZ ;  /* 0x0000003f00047c82 */ /* 0x000fe20008000000 */
[----:B------:R-:W-:-:S03]  /*11f0*/  USHF.R.S32.HI UR9, URZ, 0x7, UR5 ;  /* 0x000000073f097899 */ /* 0x000fc60008011405 */
[----:B------:R-:W-:-:S09]  /*1200*/  UMOV UR5, URZ ;  /* 0x0000003f00057c82 */ /* 0x000fd20008000000 */
.L_x_203:
[----:B01----:R-:W-:Y:S01]  /*1210*/  LOP3.LUT R12, R0, 0x80, RZ, 0xc0, !PT ;  /* 0x00000080000c7812 */ /* 0x003fe200078ec0ff */
[----:B------:R-:W0:Y:S01]  /*1220*/  S2UR UR13, SR_CgaCtaId ;  /* 0x00000000000d79c3 */ /* 0x000e220000008800 */
[----:B------:R-:W-:Y:S01]  /*1230*/  UMOV UR12, 0x400 ;  /* 0x00000400000c7882 */ /* 0x000fe20000000000 */
[----:B------:R-:W-:Y:S01]  /*1240*/  UMOV UR6, URZ ;  /* 0x0000003f00067c82 */ /* 0x000fe20008000000 */
[----:B------:R-:W-:Y:S01]  /*1250*/  SHF.R.U32.HI R16, RZ, 0x7, R12 ;  /* 0x00000007ff107819 */ /* 0x000fe2000001160c */
[----:B------:R-:W-:Y:S01]  /*1260*/  UMOV UR7, URZ ;  /* 0x0000003f00077c82 */ /* 0x000fe20008000000 */
[----:B------:R-:W-:Y:S02]  /*1270*/  CS2R R14, SRZ ;  /* 0x00000000000e7805 */ /* 0x000fe4000001ff00 */
[----:B------:R-:W-:Y:S02]  /*1280*/  CS2R R18, SRZ ;  /* 0x0000000000127805 */ /* 0x000fe4000001ff00 */
[----:B------:R-:W-:Y:S01]  /*1290*/  CS2R R20, SRZ ;  /* 0x0000000000147805 */ /* 0x000fe2000001ff00 */
[----:B------:R-:W1:Y:S01]  /*12a0*/  LDC R12, c[0x0][0x28c] ;  /* 0x0000a300ff0c7b82 */ /* 0x000e620000000800 */
[----:B----4-:R-:W4:Y:S01]  /*12b0*/  SHFL.IDX PT, R16, R16, RZ, 0x1f ;  /* 0x00001fff10107589 */ /* 0x010f2200000e0000 */
[----:B------:R-:W-:-:S02]  /*12c0*/  CS2R R22, SRZ ;  /* 0x0000000000167805 */ /* 0x000fc4000001ff00 */
[----:B------:R-:W-:Y:S02]  /*12d0*/  CS2R R106, SRZ ;  /* 0x00000000006a7805 */ /* 0x000fe4000001ff00 */
[----:B------:R-:W-:Y:S02]  /*12e0*/  CS2R R108, SRZ ;  /* 0x00000000006c7805 */ /* 0x000fe4000001ff00 */
[----:B------:R-:W-:Y:S02]  /*12f0*/  CS2R R110, SRZ ;  /* 0x00000000006e7805 */ /* 0x000fe4000001ff00 */
[----:B------:R-:W-:Y:S02]  /*1300*/  CS2R R104, SRZ ;  /* 0x0000000000687805 */ /* 0x000fe4000001ff00 */
[----:B------:R-:W-:Y:S02]  /*1310*/  CS2R R112, SRZ ;  /* 0x0000000000707805 */ /* 0x000fe4000001ff00 */
        /* <DEDUP_REMOVED lines=16> */
[----:B-1----:R-:W-:Y:S02]  /*1420*/  ISETP.GE.AND P0, PT, R12, 0x1, PT ;  /* 0x000000010c00780c */ /* 0x002fe40003f06270 */
[----:B------:R-:W-:Y:S02]  /*1430*/  CS2R R12, SRZ ;  /* 0x00000000000c7805 */ /* 0x000fe4000001ff00 */
[----:B----4-:R-:W-:-:S02]  /*1440*/  R2UR UR8, R16 ;  /* 0x00000000100872ca */ /* 0x010fc400000e0000 */
        /* <DEDUP_REMOVED lines=11> */
[----:B------:R-:W-:Y:S01]  /*1500*/  CS2R R166, SRZ ;  /* 0x0000000000a67805 */ /* 0x000fe2000001ff00 */
[----:B------:R-:W-:Y:S01]  /*1510*/  ULEA.HI UR10, UR8, UR8, URZ, 0x1 ;  /* 0x00000008080a7291 */ /* 0x000fe2000f8f083f */
[----:B------:R-:W-:Y:S01]  /*1520*/  CS2R R168, SRZ ;  /* 0x0000000000a87805 */ /* 0x000fe2000001ff00 */
[----:B------:R-:W-:Y:S01]  /*1530*/  IMAD.MOV.U32 R171, RZ, RZ, RZ ;  /* 0x000000ffffab7224 */ /* 0x000fe200078e00ff */
[----:B------:R-:W-:Y:S01]  /*1540*/  CS2R R88, SRZ ;  /* 0x0000000000587805 */ /* 0x000fe2000001ff00 */
[----:B------:R-:W-:Y:S01]  /*1550*/  ULOP3.LUT UR11, UR10, 0x7fffe, URZ, 0xc0, !UPT ;  /* 0x0007fffe0a0b7892 */ /* 0x000fe2000f8ec03f */
[----:B------:R-:W-:Y:S01]  /*1560*/  IMAD.MOV.U32 R173, RZ, RZ, RZ ;  /* 0x000000ffffad7224 */ /* 0x000fe200078e00ff */
[----:B0-----:R-:W-:Y:S01]  /*1570*/  ULEA UR10, UR13, UR12, 0x18 ;  /* 0x0000000c0d0a7291 */ /* 0x001fe2000f8ec03f */
[----:B------:R-:W-:Y:S01]  /*1580*/  IMAD.U32 R177, RZ, RZ, UR4 ;  /* 0x00000004ffb17e24 */ /* 0x000fe2000f8e00ff */
[----:B------:R-:W-:Y:S01]  /*1590*/  UIADD3 UR11, UR8, -UR11, URZ ;  /* 0x8000000b080b7290 */ /* 0x000fe2000fffe03f */
[----:B------:R-:W-:Y:S01]  /*15a0*/  CS2R R90, SRZ ;  /* 0x00000000005a7805 */ /* 0x000fe2000001ff00 */
[----:B------:R-:W-:Y:S01]  /*15b0*/  UMOV UR12, UR5 ;  /* 0x00000005000c7c82 */ /* 0x000fe20008000000 */
[----:B------:R-:W-:Y:S01]  /*15c0*/  UMOV UR8, URZ ;  /* 0x0000003f00087c82 */ /* 0x000fe20008000000 */
[----:B------:R-:W-:Y:S01]  /*15d0*/  ULEA UR11, UR11, UR10, 0xd ;  /* 0x0000000a0b0b7291 */ /* 0x000fe2000f8e683f */
[----:B------:R-:W-:-:S02]  /*15e0*/  CS2R R92, SRZ ;  /* 0x00000000005c7805 */ /* 0x000fc4000001ff00 */
[----:B------:R-:W-:Y:S02]  /*15f0*/  CS2R R94, SRZ ;  /* 0x00000000005e7805 */ /* 0x000fe4000001ff00 */
[----:B------:R-:W-:Y:S01]  /*1600*/  CS2R R96, SRZ ;  /* 0x0000000000607805 */ /* 0x000fe2000001ff00 */
[----:B------:R-:W-:Y:S01]  /*1610*/  UIADD3 UR11, UR11, 0x180, URZ ;  /* 0x000001800b0b7890 */ /* 0x000fe2000fffe03f */
[----:B------:R-:W-:Y:S02]  /*1620*/  CS2R R98, SRZ ;  /* 0x0000000000627805 */ /* 0x000fe4000001ff00 */
[----:B------:R-:W-:Y:S02]  /*1630*/  CS2R R100, SRZ ;  /* 0x0000000000647805 */ /* 0x000fe4000001ff00 */
[----:B------:R-:W-:Y:S01]  /*1640*/  CS2R R102, SRZ ;  /* 0x0000000000667805 */ /* 0x000fe2000001ff00 */
[----:B------:R-:W-:Y:S01]  /*1650*/  USHF.R.U32.HI UR11, URZ, 0x4, UR11 ;  /* 0x000000043f0b7899 */ /* 0x000fe2000801160b */
[----:B------:R-:W-:-:S02]  /*1660*/  CS2R R72, SRZ ;  /* 0x0000000000487805 */ /* 0x000fc4000001ff00 */
[----:B------:R-:W-:Y:S02]  /*1670*/  CS2R R74, SRZ ;  /* 0x00000000004a7805 */ /* 0x000fe4000001ff00 */
[----:B------:R-:W-:Y:S01]  /*1680*/  CS2R R76, SRZ ;  /* 0x00000000004c7805 */ /* 0x000fe2000001ff00 */
[----:B------:R-:W-:Y:S01]  /*1690*/  ULOP3.LUT UR11, UR11, 0x3fff, URZ, 0xc0, !UPT ;  /* 0x00003fff0b0b7892 */ /* 0x000fe2000f8ec03f */
        /* <DEDUP_REMOVED lines=22> */
[----:B---3--:R-:W-:Y:S02]  /*1800*/  CS2R R26, SRZ ;  /* 0x00000000001a7805 */ /* 0x008fe4000001ff00 */
[----:B--2---:R-:W-:Y:S02]  /*1810*/  CS2R R28, SRZ ;  /* 0x00000000001c7805 */ /* 0x004fe4000001ff00 */
[----:B------:R-:W-:Y:S02]  /*1820*/  CS2R R30, SRZ ;  /* 0x00000000001e7805 */ /* 0x000fe4000001ff00 */
[----:B------:R-:W-:Y:S02]  /*1830*/  CS2R R32, SRZ ;  /* 0x0000000000207805 */ /* 0x000fe4000001ff00 */
[----:B------:R-:W-:Y:S02]  /*1840*/  CS2R R34, SRZ ;  /* 0x0000000000227805 */ /* 0x000fe4000001ff00 */
[----:B------:R-:W-:-:S02]  /*1850*/  CS2R R36, SRZ ;  /* 0x0000000000247805 */ /* 0x000fc4000001ff00 */
[----:B------:R-:W-:Y:S01]  /*1860*/  CS2R R38, SRZ ;  /* 0x0000000000267805 */ /* 0x000fe2000001ff00 */
[----:B------:R-:W-:Y:S06]  /*1870*/  @!P0 BRA `(.L_x_17) ;  /* 0x0000000c00d88947 */ /* 0x000fec0003800000 */
[----:B------:R-:W-:-:S13]  /*1880*/  ISETP.NE.AND P1, PT, R170, 0x3, PT ;  /* 0x00000003aa00780c */ /* 0x000fda0003f25270 */
[----:B------:R-:W-:Y:S05]  /*1890*/  @!P1 BRA `(.L_x_18) ;  /* 0x0000000000049947 */ /* 0x000fea0003800000 */
[----:B------:R-:W-:Y:S01]  /*18a0*/  BPT.TRAP 0x1 ;  /* 0x000000040000795c */ /* 0x000fe20000300000 */
.L_x_18:
[----:B------:R-:W-:Y:S01]  /*18b0*/  ULEA UR6, UR5, UR10, 0x3 ;  /* 0x0000000a05067291 */ /* 0x000fe2000f8e183f */
[----:B------:R-:W-:-:S05]  /*18c0*/  IMAD.U32 R12, RZ, RZ, UR4 ;  /* 0x00000004ff0c7e24 */ /* 0x000fca000f8e00ff */
[----:B------:R-:W-:-:S04]  /*18d0*/  SHF.L.U32 R12, R12, 0x1f, RZ ;  /* 0x0000001f0c0c7819 */ /* 0x000fc800000006ff */
[----:B------:R0:W1:Y:S01]  /*18e0*/  SYNCS.PHASECHK.TRANS64.TRYWAIT P0, [UR6], R12 ;  /* 0x0000000cff0075a7 */ /* 0x0000620008000146 */
[----:B------:R-:W-:Y:S05]  /*18f0*/  @!P1 BRA `(.L_x_19) ;  /* 0x0000000000049947 */ /* 0x000fea0003800000 */
[----:B------:R-:W-:Y:S01]  /*1900*/  BPT.TRAP 0x1 ;  /* 0x000000040000795c */ /* 0x000fe20000300000 */
.L_x_19:
[----:B-1----:R-:W-:Y:S05]  /*1910*/  @P0 BRA `(.L_x_20) ;  /* 0x0000000000080947 */ /* 0x002fea0003800000 */
[----:B------:R-:W1:Y:S02]  /*1920*/  SYNCS.PHASECHK.TRANS64.TRYWAIT P0, [UR6], R12 ;  /* 0x0000000cff0075a7 */ /* 0x000e640008000146 */
[----:B-1----:R-:W-:Y:S05]  /*1930*/  @!P0 BRA `(.L_x_21) ;  /* 0x000000a000088947 */ /* 0x002fea0003800000 */
.L_x_20:
[----:B------:R-:W-:Y:S01]  /*1940*/  UIADD3 UR6, UR10, 0x18180, URZ ;  /* 0x000181800a067890 */ /* 0x000fe2000fffe03f */
[----:B------:R-:W-:Y:S01]  /*1950*/  WARPGROUP.ARRIVE ;  /* 0x00000000000079c5 */ /* 0x000fe20000000000 */
[----:B------:R-:W-:Y:S01]  /*1960*/  ULOP3.LUT UR12, UR11, 0x10000, URZ, 0xfc, !UPT ;  /* 0x000100000b0c7892 */ /* 0x000fe2000f8efc3f */
[----:B------:R-:W-:Y:S01]  /*1970*/  CS2R R14, SRZ ;  /* 0x00000000000e7805 */ /* 0x000fe2000001ff00 */
[----:B------:R-:W-:Y:S01]  /*1980*/  USHF.R.U32.HI UR6, URZ, 0x4, UR6 ;  /* 0x000000043f067899 */ /* 0x000fe20008011606 */
[----:B01----:R-:W-:Y:S01]  /*1990*/  CS2R R12, SRZ ;  /* 0x00000000000c7805 */ /* 0x003fe2000001ff00 */
[----:B------:R-:W-:Y:S01]  /*19a0*/  ULEA UR12, UR5, UR12, 0xa ;  /* 0x0000000c050c7291 */ /* 0x000fe2000f8e503f */
[----:B------:R-:W-:Y:S01]  /*19b0*/  CS2R R16, SRZ ;  /* 0x0000000000107805 */ /* 0x000fe2000001ff00 */
[----:B------:R-:W-:Y:S01]  /*19c0*/  ULOP3.LUT UR6, UR6, 0x3fff, URZ, 0xc0, !UPT ;  /* 0x00003fff06067892 */ /* 0x000fe2000f8ec03f */
[----:B------:R-:W-:Y:S01]  /*19d0*/  CS2R R18, SRZ ;  /* 0x0000000000127805 */ /* 0x000fe2000001ff00 */
[----:B------:R-:W-:Y:S01]  /*19e0*/  UMOV UR13, 0x40000040 ;  /* 0x40000040000d7882 */ /* 0x000fe20000000000 */
[----:B------:R-:W-:Y:S01]  /*19f0*/  UMOV UR15, 0x40000040 ;  /* 0x40000040000f7882 */ /* 0x000fe20000000000 */
[----:B------:R-:W-:Y:S01]  /*1a00*/  ULOP3.LUT UR6, UR6, 0x10000, URZ, 0xfc, !UPT ;  /* 0x0001000006067892 */ /* 0x000fe2000f8efc3f */
[----:B------:R-:W-:Y:S01]  /*1a10*/  CS2R R20, SRZ ;  /* 0x0000000000147805 */ /* 0x000fe2000001ff00 */
[----:B------:R-:W-:Y:S01]  /*1a20*/  UMOV UR16, UR12 ;  /* 0x0000000c00107c82 */ /* 0x000fe20008000000 */
[----:B------:R-:W-:Y:S01]  /*1a30*/  UMOV UR17, UR13 ;  /* 0x0000000d00117c82 */ /* 0x000fe20008000000 */
[----:B------:R-:W-:Y:S01]  /*1a40*/  UIMAD UR8, UR5, 0x500, UR6 ;  /* 0x00000500050878a4 */ /* 0x000fe2000f8e0206 */
[----:B------:R-:W-:Y:S01]  /*1a50*/  CS2R R22, SRZ ;  /* 0x0000000000167805 */ /* 0x000fe2000001ff00 */
[----:B------:R-:W-:Y:S01]  /*1a60*/  UMOV UR19, 0x40000040 ;  /* 0x4000004000137882 */ /* 0x000fe20000000000 */
[----:B------:R-:W-:Y:S01]  /*1a70*/  CS2R R106, SRZ ;  /* 0x00000000006a7805 */ /* 0x000fe2000001ff00 */
[----:B------:R-:W-:Y:S01]  /*1a80*/  UIADD3 UR18, UR8, 0x100, URZ ;  /* 0x0000010008127890 */ /* 0x000fe2000fffe03f */
[----:B------:R-:W-:Y:S01]  /*1a90*/  CS2R R108, SRZ ;  /* 0x00000000006c7805 */ /* 0x000fe2000001ff00 */
[----:B------:R-:W-:Y:S01]  /*1aa0*/  UIADD3 UR6, UR8, 0x200, URZ ;  /* 0x0000020008067890 */ /* 0x000fe2000fffe03f */
[----:B------:R-:W-:Y:S01]  /*1ab0*/  CS2R R110, SRZ ;  /* 0x00000000006e7805 */ /* 0x000fe2000001ff00 */
[----:B------:R-:W-:Y:S01]  /*1ac0*/  UMOV UR14, UR8 ;  /* 0x00000008000e7c82 */ /* 0x000fe20008000000 */
[----:B------:R-:W-:Y:S01]  /*1ad0*/  UIADD3 UR7, UR8, 0x300, URZ ;  /* 0x0000030008077890 */ /* 0x000fe2000fffe03f */
[----:B------:R-:W-:Y:S01]  /*1ae0*/  QGMMA.64x32x32.F32.E4M3.E4M3 R88, gdesc[UR12], RZ, !UPT ;  /* 0x006000000c5879f3 */ /* 0x000fe2000c7008ff */
[----:B------:R-:W-:Y:S01]  /*1af0*/  UIADD3 UR14, UR8, 0x6, URZ ;  /* 0x00000006080e7890 */ /* 0x000fe2000fffe03f */
[----:B------:R-:W-:Y:S01]  /*1b00*/  CS2R R104, SRZ ;  /* 0x0000000000687805 */ /* 0x000fe2000001ff00 */
[----:B------:R-:W-:Y:S01]  /*1b10*/  UMOV UR15, 0x40000040 ;  /* 0x40000040000f7882 */ /* 0x000fe20000000000 */
[----:B------:R-:W-:Y:S01]  /*1b20*/  QGMMA.64x32x32.F32.E4M3.E4M3 R72, gdesc[UR16], RZ, !UPT ;  /* 0x00600000104879f3 */ /* 0x000fe2000c7008ff */
[----:B------:R-:W-:Y:S01]  /*1b30*/  UMOV UR16, UR12 ;  /* 0x0000000c00107c82 */ /* 0x000fe20008000000 */
[----:B------:R-:W-:Y:S01]  /*1b40*/  UMOV UR17, UR13 ;  /* 0x0000000d00117c82 */ /* 0x000fe20008000000 */
[----:B------:R-:W-:Y:S01]  /*1b50*/  UMOV UR18, UR6 ;  /* 0x0000000600127c82 */ /* 0x000fe20008000000 */
[----:B------:R-:W-:Y:S01]  /*1b60*/  UMOV UR19, 0x40000040 ;  /* 0x4000004000137882 */ /* 0x000fe20000000000 */
[----:B------:R-:W-:Y:S01]  /*1b70*/  UIADD3 UR6, UR8, 0x400, URZ ;  /* 0x0000040008067890 */ /* 0x000fe2000fffe03f */
        /* <DEDUP_REMOVED lines=13> */
[----:B------:R-:W-:Y:S01]  /*1c50*/  UIADD3 UR16, UR12, 0x2, URZ ;  /* 0x000000020c107890 */ /* 0x000fe2000fffe03f */
[----:B------:R-:W-:Y:S01]  /*1c60*/  CS2R R112, SRZ ;  /* 0x0000000000707805 */ /* 0x000fe2000001ff00 */
[----:B------:R-:W-:Y:S01]  /*1c70*/  UIADD3 UR18, UR8, 0x2, URZ ;  /* 0x0000000208127890 */ /* 0x000fe2000fffe03f */
[----:B------:R-:W-:Y:S01]  /*1c80*/  CS2R R116, SRZ ;  /* 0x0000000000747805 */ /* 0x000fe2000001ff00 */
[----:B------:R-:W-:Y:S01]  /*1c90*/  UMOV UR17, 0x40000040 ;  /* 0x4000004000117882 */ /* 0x000fe20000000000 */
[----:B------:R-:W-:Y:S01]  /*1ca0*/  UMOV UR19, 0x40000040 ;  /* 0x4000004000137882 */ /* 0x000fe20000000000 */
[----:B------:R-:W-:Y:S01]  /*1cb0*/  UIADD3 UR13, UR8, 0x204, URZ ;  /* 0x00000204080d7890 */ /* 0x000fe2000fffe03f */
        /* <DEDUP_REMOVED lines=26> */
[----:B------:R-:W-:Y:S01]  /*1e60*/  CS2R R168, SRZ ;  /* 0x0000000000a87805 */ /* 0x000fe2000001ff00 */
[----:B------:R-:W-:Y:S02]  /*1e70*/  IMAD.MOV.U32 R171, RZ, RZ, RZ ;  /* 0x000000ffffab7224 */ /* 0x000fe400078e00ff */
[----:B------:R-:W-:Y:S01]  /*1e80*/  IMAD.MOV.U32 R173, RZ, RZ, RZ ;  /* 0x000000ffffad7224 */ /* 0x000fe200078e00ff */
[----:B------:R-:W-:Y:S01]  /*1e90*/  QGMMA.64x32x32.F32.E4M3.E4M3 R88, gdesc[UR16], R88 ;  /* 0x00600000105879f3 */ /* 0x000fe20008700858 */
[----:B------:R-:W-:Y:S01]  /*1ea0*/  UMOV UR18, UR6 ;  /* 0x0000000600127c82 */ /* 0x000fe20008000000 */
[----:B------:R-:W-:Y:S01]  /*1eb0*/  UMOV UR19, 0x40000040 ;  /* 0x4000004000137882 */ /* 0x000fe20000000000 */
[----:B------:R-:W-:Y:S01]  /*1ec0*/  UIADD3 UR6, UR8, 0x302, URZ ;  /* 0x0000030208067890 */ /* 0x000fe2000fffe03f */
[----:B------:R-:W-:Y:S01]  /*1ed0*/  QGMMA.64x32x32.F32.E4M3.E4M3 R72, gdesc[UR16], R72 ;  /* 0x00600000104879f3 */ /* 0x000fe20008700848 */
[----:B------:R-:W-:Y:S01]  /*1ee0*/  UMOV UR18, UR7 ;  /* 0x0000000700127c82 */ /* 0x000fe20008000000 */
[----:B------:R-:W-:Y:S01]  /*1ef0*/  UMOV UR19, 0x40000040 ;  /* 0x4000004000137882 */ /* 0x000fe20000000000 */
[----:B------:R-:W-:Y:S01]  /*1f00*/  UIADD3 UR7, UR8, 0x402, URZ ;  /* 0x0000040208077890 */ /* 0x000fe2000fffe03f */
[----:B------:R-:W-:Y:S02]  /*1f10*/  QGMMA.64x32x32.F32.E4M3.E4M3 R56, gdesc[UR16], R56 ;  /* 0x00600000103879f3 */ /* 0x000fe40008700838 */
[----:B------:R-:W-:Y:S01]  /*1f20*/  UMOV UR18, UR6 ;  /* 0x0000000600127c82 */ /* 0x000fe20008000000 */
[----:B------:R-:W-:Y:S01]  /*1f30*/  UMOV UR19, 0x40000040 ;  /* 0x4000004000137882 */ /* 0x000fe20000000000 */
[----:B------:R-:W-:Y:S01]  /*1f40*/  UMOV UR6, 0x4 ;  /* 0x0000000400067882 */ /* 0x000fe20000000000 */
[----:B------:R-:W-:Y:S01]  /*1f50*/  QGMMA.64x32x32.F32.E4M3.E4M3 R40, gdesc[UR16], R40 ;  /* 0x00600000102879f3 */ /* 0x000fe20008700828 */
[----:B------:R-:W-:Y:S01]  /*1f60*/  UMOV UR18, UR7 ;  /* 0x0000000700127c82 */ /* 0x000fe20008000000 */
[----:B------:R-:W-:Y:S01]  /*1f70*/  UMOV UR19, 0x40000040 ;  /* 0x4000004000137882 */ /* 0x000fe20000000000 */
[----:B------:R-:W-:Y:S01]  /*1f80*/  UIADD3 UR7, UR8, 0x104, URZ ;  /* 0x0000010408077890 */ /* 0x000fe2000fffe03f */
[----:B------:R-:W-:Y:S01]  /*1f90*/  QGMMA.64x32x32.F32.E4M3.E4M3 R24, gdesc[UR16], R24 ;  /* 0x00600000101879f3 */ /* 0x000fe20008700818 */
[----:B------:R-:W-:-:S02]  /*1fa0*/  UIADD3 UR16, UR12, 0x4, URZ ;  /* 0x000000040c107890 */ /* 0x000fc4000fffe03f */
[----:B------:R-:W-:Y:S01]  /*1fb0*/  UIADD3 UR18, UR8, 0x4, URZ ;  /* 0x0000000408127890 */ /* 0x000fe2000fffe03f */
[----:B------:R-:W-:Y:S01]  /*1fc0*/  UMOV UR17, 0x40000040 ;  /* 0x4000004000117882 */ /* 0x000fe20000000000 */
[----:B------:R-:W-:Y:S01]  /*1fd0*/  UMOV UR19, 0x40000040 ;  /* 0x4000004000137882 */ /* 0x000fe20000000000 */
[----:B------:R-:W-:-:S06]  /*1fe0*/  UIADD3 UR12, UR12, 0x6, URZ ;  /* 0x000000060c0c7890 */ /* 0x000fcc000fffe03f */
        /* <DEDUP_REMOVED lines=11> */
[----:B------:R-:W-:Y:S01]  /*20a0*/  UIADD3 UR7, UR8, 0x106, URZ ;  /* 0x0000010608077890 */ /* 0x000fe2000fffe03f */
[----:B------:R-:W-:Y:S01]  /*20b0*/  QGMMA.64x32x32.F32.E4M3.E4M3 R40, gdesc[UR16], R40 ;  /* 0x00600000102879f3 */ /* 0x000fe20008700828 */
[----:B------:R-:W-:Y:S01]  /*20c0*/  UMOV UR18, UR13 ;  /* 0x0000000d00127c82 */ /* 0x000fe20008000000 */
[----:B------:R-:W-:Y:S01]  /*20d0*/  UMOV UR19, 0x40000040 ;  /* 0x4000004000137882 */ /* 0x000fe20000000000 */
[----:B------:R-:W-:Y:S01]  /*20e0*/  UMOV UR13, 0x40000040 ;  /* 0x40000040000d7882 */ /* 0x000fe20000000000 */
[----:B------:R-:W-:Y:S01]  /*20f0*/  QGMMA.64x32x32.F32.E4M3.E4M3 R24, gdesc[UR16], R24 ;  /* 0x00600000101879f3 */ /* 0x000fe20008700818 */
[----:B------:R-:W-:-:S03]  /*2100*/  UIADD3 UR16, UR8, 0x206, URZ ;  /* 0x0000020608107890 */ /* 0x000fc6000fffe03f */
[----:B------:R-:W-:Y:S01]  /*2110*/  QGMMA.64x32x32.F32.E4M3.E4M3 R88, gdesc[UR12], R88 ;  /* 0x006000000c5879f3 */ /* 0x000fe20008700858 */
[----:B------:R-:W-:Y:S01]  /*2120*/  UMOV UR14, UR7 ;  /* 0x00000007000e7c82 */ /* 0x000fe20008000000 */
[----:B------:R-:W-:Y:S01]  /*2130*/  UIADD3 UR7, UR8, 0x306, URZ ;  /* 0x0000030608077890 */ /* 0x000fe2000fffe03f */
[----:B------:R-:W-:Y:S01]  /*2140*/  UMOV UR15, 0x40000040 ;  /* 0x40000040000f7882 */ /* 0x000fe20000000000 */
[----:B------:R-:W-:Y:S01]  /*2150*/  UIADD3 UR8, UR8, 0x406, URZ ;  /* 0x0000040608087890 */ /* 0x000fe2000fffe03f */
[----:B------:R-:W-:Y:S01]  /*2160*/  QGMMA.64x32x32.F32.E4M3.E4M3 R72, gdesc[UR12], R72 ;  /* 0x006000000c4879f3 */ /* 0x000fe20008700848 */
[----:B------:R-:W-:Y:S01]  /*2170*/  UMOV UR14, UR16 ;  /* 0x00000010000e7c82 */ /* 0x000fe20008000000 */
[----:B------:R-:W-:Y:S02]  /*2180*/  UMOV UR15, 0x40000040 ;  /* 0x40000040000f7882 */ /* 0x000fe40000000000 */
[----:B------:R-:W-:Y:S01]  /*2190*/  QGMMA.64x32x32.F32.E4M3.E4M3 R56, gdesc[UR12], R56 ;  /* 0x006000000c3879f3 */ /* 0x000fe20008700838 */
[----:B------:R-:W-:Y:S01]  /*21a0*/  UMOV UR14, UR7 ;  /* 0x00000007000e7c82 */ /* 0x000fe20008000000 */
[----:B------:R-:W-:Y:S01]  /*21b0*/  ULDC UR7, c[0x0][0x50c] ;  /* 0x0001430000077ab9 */ /* 0x000fe20000000800 */
[----:B------:R-:W-:Y:S01]  /*21c0*/  UMOV UR15, 0x40000040 ;  /* 0x40000040000f7882 */ /* 0x000fe20000000000 */
[----:B------:R-:W-:Y:S01]  /*21d0*/  UISETP.NE.AND UP0, UPT, UR7, 0x4, UPT ;  /* 0x000000040700788c */ /* 0x000fe2000bf05270 */
[----:B------:R-:W-:Y:S01]  /*21e0*/  QGMMA.64x32x32.F32.E4M3.E4M3 R40, gdesc[UR12], R40 ;  /* 0x006000000c2879f3 */ /* 0x000fe20008700828 */
[----:B------:R-:W-:-:S02]  /*21f0*/  UMOV UR14, UR8 ;  /* 0x00000008000e7c82 */ /* 0x000fc40008000000 */
[----:B------:R-:W-:Y:S01]  /*2200*/  USEL UR7, URZ, 0x1, UP0 ;  /* 0x000000013f077887 */ /* 0x000fe20008000000 */
[----:B------:R-:W-:Y:S02]  /*2210*/  UMOV UR15, 0x40000040 ;  /* 0x40000040000f7882 */ /* 0x000fe40000000000 */
[----:B------:R-:W-:Y:S03]  /*2220*/  QGMMA.64x32x32.F32.E4M3.E4M3 R24, gdesc[UR12], R24, gsb0 ;  /* 0x006000000c1879f3 */ /* 0x000fe60008000818 */
[----:B------:R-:W-:-:S13]  /*2230*/  ISETP.NE.AND P0, PT, RZ, UR7, PT ;  /* 0x00000007ff007c0c */ /* 0x000fda000bf05270 */
[----:B------:R-:W-:Y:S05]  /*2240*/  @!P0 BRA `(.L_x_22) ;  /* 0x0000000400488947 */ /* 0x000fea0003800000 */
[----:B------:R-:W-:Y:S02]  /*2250*/  WARPGROUP.DEPBAR.LE gsb0, 0x0 ;  /* 0x00008000000079c5 */ /* 0x000fe40000010000 */
[----:B------:R-:W-:-:S01]  /*2260*/  FADD R173, RZ, R88 ;  /* 0x00000058ffad7221 */ /* 0x000fc20000000000 */
[----:B------:R-:W-:Y:S01]  /*2270*/  FADD R168, RZ, R89 ;  /* 0x00000059ffa87221 */ /* 0x000fe20000000000 */
        /* <DEDUP_REMOVED lines=78> */
[----:B------:R-:W-:-:S06]  /*2760*/  UMOV UR6, URZ ;  /* 0x0000003f00067c82 */ /* 0x000fcc0008000000 */
.L_x_22:
[----:B------:R-:W-:-:S04]  /*2770*/  UIADD3 UR12, UR5, 0x1, URZ ;  /* 0x00000001050c7890 */ /* 0x000fc8000fffe03f */
[----:B------:R-:W-:-:S04]  /*2780*/  UISETP.NE.AND UP0, UPT, UR12, 0x6, UPT ;  /* 0x000000060c00788c */ /* 0x000fc8000bf05270 */
[----:B------:R-:W-:Y:S02]  /*2790*/  USEL UR8, URZ, 0x1, UP0 ;  /* 0x000000013f087887 */ /* 0x000fe40008000000 */
[----:B------:R-:W-:Y:S02]  /*27a0*/  USEL UR12, UR12, URZ, UP0 ;  /* 0x0000003f0c0c7287 */ /* 0x000fe40008000000 */
[----:B------:R-:W-:-:S06]  /*27b0*/  ULOP3.LUT UR8, UR4, UR8, URZ, 0x3c, !UPT ;  /* 0x0000000804087292 */ /* 0x000fcc000f8e3c3f */
[----:B------:R-:W-:Y:S01]  /*27c0*/  IMAD.U32 R177, RZ, RZ, UR8 ;  /* 0x00000008ffb17e24 */ /* 0x000fe2000f8e00ff */
[----:B------:R-:W-:-:S06]  /*27d0*/  UMOV UR8, 0x1 ;  /* 0x0000000100087882 */ /* 0x000fcc0000000000 */
.L_x_17:
[----:B------:R-:W-:-:S04]  /*27e0*/  UISETP.LT.AND UP0, UPT, UR9, 0x1, UPT ;  /* 0x000000010900788c */ /* 0x000fc8000bf01270 */
[----:B------:R-:W-:-:S04]  /*27f0*/  USEL UR13, UR9, 0x1, UP0 ;  /* 0x00000001090d7887 */ /* 0x000fc80008000000 */
[----:B------:R-:W-:-:S04]  /*2800*/  UIADD3 UR13, UR9, -UR13, URZ ;  /* 0x8000000d090d7290 */ /* 0x000fc8000fffe03f */
[----:B------:R-:W-:-:S06]  /*2810*/  UISETP.GE.AND UP0, UPT, UR13, 0x1, UPT ;  /* 0x000000010d00788c */ /* 0x000fcc000bf06270 */
[----:B------:R-:W-:-:S13]  /*2820*/  PLOP3.LUT P0, PT, PT, PT, UP0, 0x80, 0x0 ;  /* 0x000000000000781c */ /* 0x000fda0003f0f008 */
[----:B------:R-:W-:Y:S05]  /*2830*/  @!P0 BRA `(.L_x_23) ;  /* 0x0000000c00888947 */ /* 0x000fea0003800000 */
[----:B------:R-:W-:Y:S02]  /*2840*/  IMAD.U32 R174, RZ, RZ, UR5 ;  /* 0x00000005ffae7e24 */ /* 0x000fe4000f8e00ff */
[----:B------:R-:W-:Y:S01]  /*2850*/  IMAD.U32 R172, RZ, RZ, UR13 ;  /* 0x0000000dffac7e24 */ /* 0x000fe2000f8e00ff */
[----:B------:R-:W-:-:S06]  /*2860*/  ULDC UR13, c[0x0][0x50c] ;  /* 0x00014300000d7ab9 */ /* 0x000fcc0000000800 */
.L_x_31:
[----:B------:R-:W-:-:S13]  /*2870*/  ISETP.NE.AND P1, PT, R170, 0x3, PT ;  /* 0x00000003aa00780c */ /* 0x000fda0003f25270 */
[----:B------:R-:W-:Y:S05]  /*2880*/  @!P1 BRA `(.L_x_24) ;  /* 0x0000000000049947 */ /* 0x000fea0003800000 */
[----:B------:R-:W-:Y:S01]  /*2890*/  BPT.TRAP 0x1 ;  /* 0x000000040000795c */ /* 0x000fe20000300000 */
.L_x_24:
[----:B------:R-:W0:Y:S01]  /*28a0*/  S2UR UR14, SR_CgaCtaId ;  /* 0x00000000000e79c3 */ /* 0x000e220000008800 */
[----:B------:R-:W-:Y:S01]  /*28b0*/  UMOV UR10, 0x400 ;  /* 0x00000400000a7882 */ /* 0x000fe20000000000 */
[----:B------:R-:W-:Y:S01]  /*28c0*/  SHF.L.U32 R175, R177, 0x1f, RZ ;  /* 0x0000001fb1af7819 */ /* 0x000fe200000006ff */
[----:B0-----:R-:W-:-:S04]  /*28d0*/  ULEA UR10, UR14, UR10, 0x18 ;  /* 0x0000000a0e0a7291 */ /* 0x001fc8000f8ec03f */
[----:B------:R-:W-:-:S09]  /*28e0*/  ULEA UR14, UR12, UR10, 0x3 ;  /* 0x0000000a0c0e7291 */ /* 0x000fd2000f8e183f */
[----:B------:R0:W1:Y:S01]  /*28f0*/  SYNCS.PHASECHK.TRANS64.TRYWAIT P0, [UR14], R175 ;  /* 0x000000afff0075a7 */ /* 0x000062000800014e */
[----:B------:R-:W-:Y:S05]  /*2900*/  @!P1 BRA `(.L_x_25) ;  /* 0x0000000000049947 */ /* 0x000fea0003800000 */
[----:B------:R-:W-:Y:S01]  /*2910*/  BPT.TRAP 0x1 ;  /* 0x000000040000795c */ /* 0x000fe20000300000 */
.L_x_25:
[----:B-1----:R-:W-:Y:S05]  /*2920*/  @P0 BRA `(.L_x_26) ;  /* 0x0000000000080947 */ /* 0x002fea0003800000 */
[----:B------:R-:W1:Y:S02]  /*2930*/  SYNCS.PHASECHK.TRANS64.TRYWAIT P0, [UR14], R175 ;  /* 0x000000afff0075a7 */ /* 0x000e64000800014e */
[----:B-1----:R-:W-:Y:S05]  /*2940*/  @!P0 BRA `(.L_x_27) ;  /* 0x00000090001c8947 */ /* 0x002fea0003800000 */
.L_x_26:
[----:B------:R-:W-:Y:S01]  /*2950*/  UIADD3 UR14, UR10, 0x18180, URZ ;  /* 0x000181800a0e7890 */ /* 0x000fe2000fffe03f */
[----:B------:R-:W-:Y:S01]  /*2960*/  WARPGROUP.ARRIVE ;  /* 0x00000000000079c5 */ /* 0x000fe20000000000 */
[----:B------:R-:W-:Y:S02]  /*2970*/  UISETP.NE.AND UP0, UPT, UR7, URZ, UPT ;  /* 0x0000003f0700728c */ /* 0x000fe4000bf05270 */
[----:B------:R-:W-:Y:S02]  /*2980*/  USHF.R.U32.HI UR15, URZ, 0x4, UR14 ;  /* 0x000000043f0f7899 */ /* 0x000fe4000801160e */
[----:B------:R-:W-:Y:S02]  /*2990*/  USEL UR8, UR8, URZ, !UP0 ;  /* 0x0000003f08087287 */ /* 0x000fe4000c000000 */
[----:B------:R-:W-:Y:S02]  /*29a0*/  ULOP3.LUT UR15, UR15, 0x3fff, URZ, 0xc0, !UPT ;  /* 0x00003fff0f0f7892 */ /* 0x000fe4000f8ec03f */
[----:B------:R-:W-:-:S02]  /*29b0*/  ULOP3.LUT UR14, UR11, 0x10000, URZ, 0xfc, !UPT ;  /* 0x000100000b0e7892 */ /* 0x000fc4000f8efc3f */
[----:B------:R-:W-:Y:S02]  /*29c0*/  ULOP3.LUT UR15, UR15, 0x10000, URZ, 0xfc, !UPT ;  /* 0x000100000f0f7892 */ /* 0x000fe4000f8efc3f */
[----:B------:R-:W-:Y:S02]  /*29d0*/  UISETP.NE.U32.AND UP0, UPT, UR8, URZ, UPT ;  /* 0x0000003f0800728c */ /* 0x000fe4000bf05070 */
[----:B------:R-:W-:Y:S02]  /*29e0*/  UIMAD UR8, UR12, 0x500, UR15 ;  /* 0x000005000c0878a4 */ /* 0x000fe4000f8e020f */
[----:B------:R-:W-:Y:S02]  /*29f0*/  ULEA UR14, UR12, UR14, 0xa ;  /* 0x0000000e0c0e7291 */ /* 0x000fe4000f8e503f */
[----:B------:R-:W-:Y:S02]  /*2a00*/  UIADD3 UR22, UR8, 0x100, URZ ;  /* 0x0000010008167890 */ /* 0x000fe4000fffe03f */
[----:B------:R-:W-:Y:S01]  /*2a10*/  UIADD3 UR7, UR8, 0x200, URZ ;  /* 0x0000020008077890 */ /* 0x000fe2000fffe03f */
[----:B------:R-:W-:-:S02]  /*2a20*/  UMOV UR17, 0x40000040 ;  /* 0x4000004000117882 */ /* 0x000fc40000000000 */
[----:B------:R-:W-:Y:S01]  /*2a30*/  UMOV UR16, UR14 ;  /* 0x0000000e00107c82 */ /* 0x000fe20008000000 */
[----:B------:R-:W-:Y:S01]  /*2a40*/  UMOV UR18, UR8 ;  /* 0x0000000800127c82 */ /* 0x000fe20008000000 */
[----:B------:R-:W-:Y:S01]  /*2a50*/  UMOV UR19, 0x40000040 ;  /* 0x4000004000137882 */ /* 0x000fe20000000000 */
[----:B------:R-:W-:Y:S01]  /*2a60*/  UMOV UR20, UR16 ;  /* 0x0000001000147c82 */ /* 0x000fe20008000000 */
[----:B------:R-:W-:Y:S01]  /*2a70*/  UMOV UR21, UR17 ;  /* 0x0000001100157c82 */ /* 0x000fe20008000000 */
[----:B------:R-:W-:Y:S01]  /*2a80*/  UIADD3 UR15, UR8, 0x300, URZ ;  /* 0x00000300080f7890 */ /* 0x000fe2000fffe03f */
[----:B------:R-:W-:Y:S01]  /*2a90*/  QGMMA.64x32x32.F32.E4M3.E4M3 R88, gdesc[UR16], R88, UP0 ;  /* 0x00600000105879f3 */ /* 0x000fe2000bf00858 */
[----:B------:R-:W-:Y:S01]  /*2aa0*/  UMOV UR23, 0x40000040 ;  /* 0x4000004000177882 */ /* 0x000fe20000000000 */
[----:B------:R-:W-:Y:S01]  /*2ab0*/  UMOV UR18, UR7 ;  /* 0x0000000700127c82 */ /* 0x000fe20008000000 */
[----:B------:R-:W-:Y:S01]  /*2ac0*/  UMOV UR19, 0x40000040 ;  /* 0x4000004000137882 */ /* 0x000fe20000000000 */
[----:B------:R-:W-:Y:S01]  /*2ad0*/  QGMMA.64x32x32.F32.E4M3.E4M3 R72, gdesc[UR20], R72, UP0 ;  /* 0x00600000144879f3 */ /* 0x000fe2000bf00848 */
[----:B------:R-:W-:-:S02]  /*2ae0*/  UIADD3 UR20, UR8, 0x400, URZ ;  /* 0x0000040008147890 */ /* 0x000fc4000fffe03f */
[----:B------:R-:W-:Y:S01]  /*2af0*/  UIADD3 UR22, UR8, 0x102, URZ ;  /* 0x0000010208167890 */ /* 0x000fe2000fffe03f */
[----:B------:R-:W-:Y:S01]  /*2b00*/  QGMMA.64x32x32.F32.E4M3.E4M3 R56, gdesc[UR16], R56, UP0 ;  /* 0x00600000103879f3 */ /* 0x000fe2000bf00838 */
[----:B------:R-:W-:Y:S01]  /*2b10*/  UMOV UR18, UR15 ;  /* 0x0000000f00127c82 */ /* 0x000fe20008000000 */
[----:B------:R-:W-:Y:S01]  /*2b20*/  UMOV UR19, 0x40000040 ;  /* 0x4000004000137882 */ /* 0x000fe20000000000 */
[----:B------:R-:W-:Y:S01]  /*2b30*/  UIADD3 UR7, UR8, 0x202, URZ ;  /* 0x0000020208077890 */ /* 0x000fe2000fffe03f */
[----:B------:R-:W-:Y:S01]  /*2b40*/  QGMMA.64x32x32.F32.E4M3.E4M3 R40, gdesc[UR16], R40, UP0 ;  /* 0x00600000102879f3 */ /* 0x000fe2000bf00828 */
[----:B------:R-:W-:Y:S01]  /*2b50*/  UMOV UR18, UR20 ;  /* 0x0000001400127c82 */ /* 0x000fe20008000000 */
[----:B------:R-:W-:Y:S01]  /*2b60*/  UMOV UR19, 0x40000040 ;  /* 0x4000004000137882 */ /* 0x000fe20000000000 */
[----:B------:R-:W-:Y:S01]  /*2b70*/  UIADD3 UR15, UR8, 0x302, URZ ;  /* 0x00000302080f7890 */ /* 0x000fe2000fffe03f */
[----:B------:R-:W-:Y:S01]  /*2b80*/  QGMMA.64x32x32.F32.E4M3.E4M3 R24, gdesc[UR16], R24, UP0 ;  /* 0x00600000101879f3 */ /* 0x000fe2000bf00818 */
[----:B------:R-:W-:-:S02]  /*2b90*/  UIADD3 UR16, UR14, 0x2, URZ ;  /* 0x000000020e107890 */ /* 0x000fc4000fffe03f */
[----:B------:R-:W-:Y:S01]  /*2ba0*/  UIADD3 UR18, UR8, 0x2, URZ ;  /* 0x0000000208127890 */ /* 0x000fe2000fffe03f */
[----:B------:R-:W-:Y:S01]  /*2bb0*/  UMOV UR17, 0x40000040 ;  /* 0x4000004000117882 */ /* 0x000fe20000000000 */
[----:B------:R-:W-:Y:S01]  /*2bc0*/  UMOV UR19, 0x40000040 ;  /* 0x4000004000137882 */ /* 0x000fe20000000000 */
[----:B------:R-:W-:Y:S02]  /*2bd0*/  UMOV UR21, UR17 ;  /* 0x0000001100157c82 */ /* 0x000fe40008000000 */
[----:B------:R-:W-:Y:S01]  /*2be0*/  UMOV UR20, UR16 ;  /* 0x0000001000147c82 */ /* 0x000fe20008000000 */
[----:B------:R-:W-:Y:S01]  /*2bf0*/  UMOV UR23, 0x40000040 ;  /* 0x4000004000177882 */ /* 0x000fe20000000000 */
[----:B------:R-:W-:-:S04]  /*2c00*/  UIADD3 UR6, UR6, 0x4, URZ ;  /* 0x0000000406067890 */ /* 0x000fc8000fffe03f */
[----:B------:R-:W-:Y:S01]  /*2c10*/  UISETP.NE.AND UP0, UPT, UR6, UR13, UPT ;  /* 0x0000000d0600728c */ /* 0x000fe2000bf05270 */
[----:B------:R-:W-:Y:S01]  /*2c20*/  QGMMA.64x32x32.F32.E4M3.E4M3 R88, gdesc[UR16], R88 ;  /* 0x00600000105879f3 */ /* 0x000fe20008700858 */
[----:B------:R-:W-:Y:S01]  /*2c30*/  UMOV UR18, UR7 ;  /* 0x0000000700127c82 */ /* 0x000fe20008000000 */
[----:B------:R-:W-:Y:S01]  /*2c40*/  UMOV UR19, 0x40000040 ;  /* 0x4000004000137882 */ /* 0x000fe20000000000 */
[----:B------:R-:W-:Y:S01]  /*2c50*/  UIADD3 UR7, UR8, 0x204, URZ ;  /* 0x0000020408077890 */ /* 0x000fe2000fffe03f */
[----:B------:R-:W-:Y:S01]  /*2c60*/  QGMMA.64x32x32.F32.E4M3.E4M3 R72, gdesc[UR20], R72 ;  /* 0x00600000144879f3 */ /* 0x000fe20008700848 */
[----:B------:R-:W-:Y:S02]  /*2c70*/  UIADD3 UR20, UR8, 0x402, URZ ;  /* 0x0000040208147890 */ /* 0x000fe4000fffe03f */
[----:B------:R-:W-:Y:S01]  /*2c80*/  UIADD3 UR22, UR8, 0x104, URZ ;  /* 0x0000010408167890 */ /* 0x000fe2000fffe03f */
[----:B------:R-:W-:Y:S01]  /*2c90*/  QGMMA.64x32x32.F32.E4M3.E4M3 R56, gdesc[UR16], R56 ;  /* 0x00600000103879f3 */ /* 0x000fe20008700838 */
        /* <DEDUP_REMOVED lines=8> */
[----:B------:R-:W-:-:S02]  /*2d20*/  UIADD3 UR16, UR14, 0x4, URZ ;  /* 0x000000040e107890 */ /* 0x000fc4000fffe03f */
[----:B------:R-:W-:Y:S01]  /*2d30*/  UIADD3 UR18, UR8, 0x4, URZ ;  /* 0x0000000408127890 */ /* 0x000fe2000fffe03f */
[----:B------:R-:W-:Y:S01]  /*2d40*/  UMOV UR17, 0x40000040 ;  /* 0x4000004000117882 */ /* 0x000fe20000000000 */
[----:B------:R-:W-:Y:S01]  /*2d50*/  UMOV UR19, 0x40000040 ;  /* 0x4000004000137882 */ /* 0x000fe20000000000 */
[----:B------:R-:W-:Y:S02]  /*2d60*/  UMOV UR21, UR17 ;  /* 0x0000001100157c82 */ /* 0x000fe40008000000 */
[----:B------:R-:W-:-:S04]  /*2d70*/  UMOV UR20, UR16 ;  /* 0x0000001000147c82 */ /* 0x000fc80008000000 */
        /* <DEDUP_REMOVED lines=10> */
[----:B------:R-:W-:Y:S01]  /*2e20*/  UMOV UR23, 0x40000040 ;  /* 0x4000004000177882 */ /* 0x000fe20000000000 */
[----:B------:R-:W-:Y:S01]  /*2e30*/  QGMMA.64x32x32.F32.E4M3.E4M3 R40, gdesc[UR16], R40 ;  /* 0x00600000102879f3 */ /* 0x000fe20008700828 */
[----:B------:R-:W-:Y:S01]  /*2e40*/  UMOV UR18, UR20 ;  /* 0x0000001400127c82 */ /* 0x000fe20008000000 */
[----:B------:R-:W-:-:S02]  /*2e50*/  UMOV UR19, 0x40000040 ;  /* 0x4000004000137882 */ /* 0x000fc40000000000 */
[----:B------:R-:W-:Y:S01]  /*2e60*/  QGMMA.64x32x32.F32.E4M3.E4M3 R24, gdesc[UR16], R24 ;  /* 0x00600000101879f3 */ /* 0x000fe20008700818 */
[----:B------:R-:W-:Y:S02]  /*2e70*/  UIADD3 UR16, UR14, 0x6, URZ ;  /* 0x000000060e107890 */ /* 0x000fe4000fffe03f */
[----:B------:R-:W-:Y:S02]  /*2e80*/  UIADD3 UR18, UR8, 0x6, URZ ;  /* 0x0000000608127890 */ /* 0x000fe4000fffe03f */
[----:B------:R-:W-:Y:S01]  /*2e90*/  UIADD3 UR14, UR8, 0x306, URZ ;  /* 0x00000306080e7890 */ /* 0x000fe2000fffe03f */
[----:B------:R-:W-:Y:S01]  /*2ea0*/  UMOV UR17, 0x40000040 ;  /* 0x4000004000117882 */ /* 0x000fe20000000000 */
[----:B------:R-:W-:Y:S01]  /*2eb0*/  UMOV UR19, 0x40000040 ;  /* 0x4000004000137882 */ /* 0x000fe20000000000 */
[----:B------:R-:W-:Y:S01]  /*2ec0*/  UMOV UR20, UR16 ;  /* 0x0000001000147c82 */ /* 0x000fe20008000000 */
[----:B------:R-:W-:Y:S01]  /*2ed0*/  UMOV UR21, UR17 ;  /* 0x0000001100157c82 */ /* 0x000fe20008000000 */
[----:B------:R-:W-:-:S02]  /*2ee0*/  UIADD3 UR8, UR8, 0x406, URZ ;  /* 0x0000040608087890 */ /* 0x000fc4000fffe03f */
[----:B------:R-:W-:Y:S01]  /*2ef0*/  QGMMA.64x32x32.F32.E4M3.E4M3 R88, gdesc[UR16], R88 ;  /* 0x00600000105879f3 */ /* 0x000fe20008700858 */
[----:B------:R-:W-:Y:S01]  /*2f00*/  UMOV UR18, UR7 ;  /* 0x0000000700127c82 */ /* 0x000fe20008000000 */
[----:B------:R-:W-:Y:S01]  /*2f10*/  UMOV UR19, 0x40000040 ;  /* 0x4000004000137882 */ /* 0x000fe20000000000 */
[----:B------:R-:W-:Y:S01]  /*2f20*/  USEL UR7, URZ, 0x1, UP0 ;  /* 0x000000013f077887 */ /* 0x000fe20008000000 */
[----:B------:R-:W-:Y:S04]  /*2f30*/  QGMMA.64x32x32.F32.E4M3.E4M3 R72, gdesc[UR20], R72 ;  /* 0x00600000144879f3 */ /* 0x000fe80008700848 */
[----:B------:R-:W-:Y:S01]  /*2f40*/  QGMMA.64x32x32.F32.E4M3.E4M3 R56, gdesc[UR16], R56 ;  /* 0x00600000103879f3 */ /* 0x000fe20008700838 */
[----:B------:R-:W-:Y:S01]  /*2f50*/  UMOV UR18, UR14 ;  /* 0x0000000e00127c82 */ /* 0x000fe20008000000 */
[----:B------:R-:W-:Y:S01]  /*2f60*/  UMOV UR19, 0x40000040 ;  /* 0x4000004000137882 */ /* 0x000fe20000000000 */
[----:B------:R-:W-:Y:S01]  /*2f70*/  ISETP.NE.AND P0, PT, RZ, UR7, PT ;  /* 0x00000007ff007c0c */ /* 0x000fe2000bf05270 */
[----:B------:R-:W-:Y:S01]  /*2f80*/  QGMMA.64x32x32.F32.E4M3.E4M3 R40, gdesc[UR16], R40 ;  /* 0x00600000102879f3 */ /* 0x000fe20008700828 */
[----:B------:R-:W-:Y:S01]  /*2f90*/  UMOV UR18, UR8 ;  /* 0x0000000800127c82 */ /* 0x000fe20008000000 */
[----:B------:R-:W-:-:S02]  /*2fa0*/  UMOV UR19, 0x40000040 ;  /* 0x4000004000137882 */ /* 0x000fc40000000000 */
[----:B------:R-:W-:Y:S03]  /*2fb0*/  QGMMA.64x32x32.F32.E4M3.E4M3 R24, gdesc[UR16], R24, gsb0 ;  /* 0x00600000101879f3 */ /* 0x000fe60008000818 */
[----:B------:R-:W-:-:S05]  /*2fc0*/  WARPGROUP.DEPBAR.LE gsb0, 0x1 ;  /* 0x00008000000079c5 */ /* 0x000fca0000010100 */
[----:B------:R-:W-:Y:S05]  /*2fd0*/  @!P0 BRA `(.L_x_28) ;  /* 0x0000000400488947 */ /* 0x000fea0003800000 */
[----:B------:R-:W-:Y:S02]  /*2fe0*/  WARPGROUP.DEPBAR.LE gsb0, 0x0 ;  /* 0x00008000000079c5 */ /* 0x000fe40000010000 */
[----:B------:R-:W-:-:S01]  /*2ff0*/  FADD R173, R88, R173 ;  /* 0x000000ad58ad7221 */ /* 0x000fc20000000000 */
[----:B------:R-:W-:Y:S01]  /*3000*/  FADD R168, R89, R168 ;  /* 0x000000a859a87221 */ /* 0x000fe20000000000 */
        /* <DEDUP_REMOVED lines=78> */
[----:B------:R-:W-:-:S06]  /*34f0*/  UMOV UR6, URZ ;  /* 0x0000003f00067c82 */ /* 0x000fcc0008000000 */
.L_x_28:
[----:B------:R-:W-:Y:S05]  /*3500*/  @!P1 BRA `(.L_x_29) ;  /* 0x0000000000049947 */ /* 0x000fea0003800000 */
[----:B------:R-:W-:Y:S01]  /*3510*/  BPT.TRAP 0x1 ;  /* 0x000000040000795c */ /* 0x000fe20000300000 */
.L_x_29:
[----:B------:R-:W-:-:S13]  /*3520*/  ISETP.NE.AND P0, PT, R5, RZ, PT ;  /* 0x000000ff0500720c */ /* 0x000fda0003f05270 */
[----:B01----:R-:W-:-:S05]  /*3530*/  @P0 LEA R175, R174, UR10, 0x3 ;  /* 0x0000000aaeaf0c11 */ /* 0x003fca000f8e18ff */
[----:B------:R-:W-:-:S05]  /*3540*/  @P0 VIADD R175, R175, 0x30 ;  /* 0x00000030afaf0836 */ /* 0x000fca0000000000 */
[----:B------:R-:W-:-:S04]  /*3550*/  @P0 PRMT R175, R6, 0x654, R175 ;  /* 0x0000065406af0816 */ /* 0x000fc800000000af */
[----:B------:R0:W-:Y:S01]  /*3560*/  @P0 SYNCS.ARRIVE.TRANS64.RED.A1T0 RZ, [R175+URZ], RZ ;  /* 0x000000ffafff09a7 */ /* 0x0001e2000810043f */
[----:B------:R-:W-:-:S13]  /*3570*/  ISETP.GT.U32.AND P0, PT, R4, 0x1, PT ;  /* 0x000000010400780c */ /* 0x000fda0003f04070 */
[----:B0-----:R-:W-:Y:S05]  /*3580*/  @P0 BRA `(.L_x_30) ;  /* 0x0000000000040947 */ /* 0x001fea0003800000 */
[----:B------:R-:W-:Y:S01]  /*3590*/  BPT.TRAP 0x1 ;  /* 0x000000040000795c */ /* 0x000fe20000300000 */
.L_x_30:
[----:B------:R-:W-:Y:S01]  /*35a0*/  UIADD3 UR12, UR12, 0x1, URZ ;  /* 0x000000010c0c7890 */ /* 0x000fe2000fffe03f */
[----:B------:R-:W-:Y:S01]  /*35b0*/  ISETP.GT.AND P1, PT, R172, 0x1, PT ;  /* 0x00000001ac00780c */ /* 0x000fe20003f24270 */
[----:B------:R-:W-:Y:S02]  /*35c0*/  VIADD R174, R174, 0x1 ;  /* 0x00000001aeae7836 */ /* 0x000fe40000000000 */
[----:B------:R-:W-:Y:S01]  /*35d0*/  UISETP.NE.AND UP0, UPT, UR12, 0x6, UPT ;  /* 0x000000060c00788c */ /* 0x000fe2000bf05270 */
[----:B------:R-:W-:Y:S02]  /*35e0*/  VIADD R172, R172, 0xffffffff ;  /* 0xffffffffacac7836 */ /* 0x000fe40000000000 */
[C---:B------:R-:W-:Y:S01]  /*35f0*/  ISETP.NE.AND P0, PT, R174.reuse, 0x6, PT ;  /* 0x00000006ae00780c */ /* 0x040fe20003f05270 */
[----:B------:R-:W-:Y:S02]  /*3600*/  USEL UR8, URZ, 0x1, UP0 ;  /* 0x000000013f087887 */ /* 0x000fe40008000000 */
[----:B------:R-:W-:Y:S01]  /*3610*/  USEL UR12, UR12, URZ, UP0 ;  /* 0x0000003f0c0c7287 */ /* 0x000fe20008000000 */
[----:B------:R-:W-:-:S03]  /*3620*/  SEL R174, R174, RZ, P0 ;  /* 0x000000ffaeae7207 */ /* 0x000fc60000000000 */
[----:B------:R-:W-:Y:S01]  /*3630*/  LOP3.LUT R177, R177, UR8, RZ, 0x3c, !PT ;  /* 0x00000008b1b17c12 */ /* 0x000fe2000f8e3cff */
[----:B------:R-:W-:Y:S01]  /*3640*/  UMOV UR8, 0x1 ;  /* 0x0000000100087882 */ /* 0x000fe20000000000 */
[----:B------:R-:W-:Y:S06]  /*3650*/  @P1 BRA `(.L_x_31) ;  /* 0xfffffff000841947 */ /* 0x000fec000383ffff */
.L_x_23:
[----:B------:R-:W-:Y:S01]  /*3660*/  UISETP.NE.AND UP0, UPT, UR6, URZ, UPT ;  /* 0x0000003f0600728c */ /* 0x000fe2000bf05270 */
[----:B------:R-:W0:Y:S03]  /*3670*/  LDC R172, c[0x0][0x28c] ;  /* 0x0000a300ffac7b82 */ /* 0x000e260000000800 */
[----:B------:R-:W-:-:S06]  /*3680*/  USEL UR6, URZ, 0x1, !UP0 ;  /* 0x000000013f067887 */ /* 0x000fcc000c000000 */
[----:B------:R-:W-:Y:S02]  /*3690*/  ISETP.NE.AND P0, PT, RZ, UR6, PT ;  /* 0x00000006ff007c0c */ /* 0x000fe4000bf05270 */
[----:B0-----:R-:W-:-:S11]  /*36a0*/  ISETP.GE.AND P1, PT, R172, 0x1, PT ;  /* 0x00000001ac00780c */ /* 0x001fd60003f26270 */
[----:B------:R-:W-:Y:S05]  /*36b0*/  @!P0 BRA `(.L_x_32) ;  /* 0x0000000400448947 */ /* 0x000fea0003800000 */
[----:B------:R-:W-:Y:S02]  /*36c0*/  WARPGROUP.DEPBAR.LE gsb0, 0x0 ;  /* 0x00008000000079c5 */ /* 0x000fe40000010000 */
[----:B------:R-:W-:Y:S01]  /*36d0*/  FADD R173, R88, R173 ;  /* 0x000000ad58ad7221 */ /* 0x000fe20000000000 */
        /* <DEDUP_REMOVED lines=78> */
[----:B------:R-:W-:-:S07]  /*3bc0*/  FADD R14, R14, R39 ;  /* 0x000000270e0e7221 */ /* 0x000fce0000000000 */
.L_x_32:
[----:B------:R-:W-:Y:S02]  /*3bd0*/  WARPGROUP.DEPBAR.LE gsb0, 0x0 ;  /* 0x00008000000079c5 */ /* 0x000fe40000010000 */
[----:B------:R-:W-:Y:S05]  /*3be0*/  @!P1 BRA `(.L_x_33) ;  /* 0x0000000000549947 */ /* 0x000fea0003800000 */
[----:B------:R-:W-:-:S13]  /*3bf0*/  ISETP.NE.AND P0, PT, R170, 0x3, PT ;  /* 0x00000003aa00780c */ /* 0x000fda0003f05270 */
[----:B------:R-:W-:Y:S05]  /*3c00*/  @!P0 BRA `(.L_x_34) ;  /* 0x0000000000048947 */ /* 0x000fea0003800000 */
[----:B------:R-:W-:Y:S01]  /*3c10*/  BPT.TRAP 0x1 ;  /* 0x000000040000795c */ /* 0x000fe20000300000 */
.L_x_34:
[----:B------:R-:W-:Y:S01]  /*3c20*/  ISETP.NE.AND P0, PT, R5, RZ, PT ;  /* 0x000000ff0500720c */ /* 0x000fe20003f05270 */
[----:B------:R-:W-:Y:S01]  /*3c30*/  BSSY B0, `(.L_x_35) ;  /* 0x000000e000007945 */ /* 0x000fe20003800000 */
[----:B------:R-:W-:-:S11]  /*3c40*/  ISETP.GT.U32.AND P1, PT, R4, 0x1, PT ;  /* 0x000000010400780c */ /* 0x000fd60003f24070 */
[----:B------:R-:W-:Y:S05]  /*3c50*/  @!P0 BRA `(.L_x_36) ;  /* 0x00000000002c8947 */ /* 0x000fea0003800000 */
[----:B------:R-:W-:-:S04]  /*3c60*/  UISETP.LT.AND UP0, UPT, UR9, 0x1, UPT ;  /* 0x000000010900788c */ /* 0x000fc8000bf01270 */
[----:B------:R-:W-:-:S04]  /*3c70*/  USEL UR8, UR9, 0x1, UP0 ;  /* 0x0000000109087887 */ /* 0x000fc80008000000 */
[----:B------:R-:W-:-:S04]  /*3c80*/  UIADD3 UR8, UR5, UR9, -UR8 ;  /* 0x0000000905087290 */ /* 0x000fc8000fffe808 */
[----:B------:R-:W-:-:S04]  /*3c90*/  UIMAD.WIDE.U32 UR6, UR8, -0x55555555, URZ ;  /* 0xaaaaaaab080678a5 */ /* 0x000fc8000f8e003f */
[----:B------:R-:W-:-:S04]  /*3ca0*/  USHF.R.U32.HI UR6, URZ, 0x2, UR7 ;  /* 0x000000023f067899 */ /* 0x000fc80008011607 */
[----:B------:R-:W-:-:S04]  /*3cb0*/  UIMAD UR8, UR6, -0x6, UR8 ;  /* 0xfffffffa060878a4 */ /* 0x000fc8000f8e0208 */
[----:B------:R-:W-:-:S04]  /*3cc0*/  ULEA UR8, UR8, UR10, 0x3 ;  /* 0x0000000a08087291 */ /* 0x000fc8000f8e183f */
[----:B------:R-:W-:-:S06]  /*3cd0*/  UIADD3 UR8, UR8, 0x30, URZ ;  /* 0x0000003008087890 */ /* 0x000fcc000fffe03f */
[----:B------:R-:W-:-:S05]  /*3ce0*/  IMAD.U32 R25, RZ, RZ, UR8 ;  /* 0x00000008ff197e24 */ /* 0x000fca000f8e00ff */
[----:B------:R-:W-:-:S04]  /*3cf0*/  PRMT R24, R6, 0x654, R25 ;  /* 0x0000065406187816 */ /* 0x000fc80000000019 */
[----:B------:R0:W-:Y:S03]  /*3d00*/  SYNCS.ARRIVE.TRANS64.RED.A1T0 RZ, [R24+URZ], RZ ;  /* 0x000000ff18ff79a7 */ /* 0x0001e6000810043f */
.L_x_36:
[----:B------:R-:W-:Y:S05]  /*3d10*/  BSYNC B0 ;  /* 0x0000000000007941 */ /* 0x000fea0003800000 */
.L_x_35:
[----:B------:R-:W-:Y:S05]  /*3d20*/  @P1 BRA `(.L_x_33) ;  /* 0x0000000000041947 */ /* 0x000fea0003800000 */
[----:B------:R-:W-:Y:S01]  /*3d30*/  BPT.TRAP 0x1 ;  /* 0x000000040000795c */ /* 0x000fe20000300000 */
.L_x_33:
[----:B------:R-:W1:Y:S01]  /*3d40*/  LDC R28, c[0x0][0x288] ;  /* 0x0000a200ff1c7b82 */ /* 0x000e620000000800 */
[--C-:B0-----:R-:W-:Y:S01]  /*3d50*/  SHF.R.U32.HI R24, RZ, 0x2, R0.reuse ;  /* 0x00000002ff187819 */ /* 0x101fe20000011600 */
[----:B------:R-:W-:Y:S01]  /*3d60*/  IMAD R33, R8, 0xa0, RZ ;  /* 0x000000a008217824 */ /* 0x000fe200078e02ff */
[----:B------:R-:W-:Y:S01]  /*3d70*/  SHF.R.U32.HI R27, RZ, 0x7, R0 ;  /* 0x00000007ff1b7819 */ /* 0x000fe20000011600 */
[----:B------:R-:W-:Y:S01]  /*3d80*/  UIADD3 UR5, UR9, UR5, URZ ;  /* 0x0000000509057290 */ /* 0x000fe2000fffe03f */
[----:B------:R-:W-:Y:S01]  /*3d90*/  LOP3.LUT R26, R0, 0x60, RZ, 0xc0, !PT ;  /* 0x00000060001a7812 */ /* 0x000fe200078ec0ff */
[----:B------:R-:W-:Y:S01]  /*3da0*/  ULDC UR12, c[0x0][0x284] ;  /* 0x0000a100000c7ab9 */ /* 0x000fe20000000800 */
[----:B------:R-:W-:Y:S01]  /*3db0*/  LOP3.LUT R25, R24, 0x7, RZ, 0xc0, !PT ;  /* 0x0000000718197812 */ /* 0x000fe200078ec0ff */
[----:B------:R-:W-:Y:S01]  /*3dc0*/  UISETP.GT.U32.AND UP0, UPT, UR5, 0x5, UPT ;  /* 0x000000050500788c */ /* 0x000fe2000bf04070 */
[----:B------:R-:W-:Y:S01]  /*3dd0*/  LOP3.LUT R24, R27, 0x1, RZ, 0xc0, !PT ;  /* 0x000000011b187812 */ /* 0x000fe200078ec0ff */
[----:B------:R-:W-:Y:S01]  /*3de0*/  UISETP.GE.U32.AND UP1, UPT, UR9, 0x6, UPT ;  /* 0x000000060900788c */ /* 0x000fe2000bf26070 */
[----:B------:R-:W-:Y:S01]  /*3df0*/  SHF.R.U32.HI R30, RZ, 0x1, R26 ;  /* 0x00000001ff1e7819 */ /* 0x000fe2000001161a */
[----:B------:R-:W-:Y:S01]  /*3e00*/  UISETP.LT.U32.AND UP0, UPT, UR9, 0x6, UP0 ;  /* 0x000000060900788c */ /* 0x000fe20008701070 */
[----:B------:R-:W-:Y:S01]  /*3e10*/  LOP3.LUT R26, R0, 0x3, RZ, 0xc0, !PT ;  /* 0x00000003001a7812 */ /* 0x000fe200078ec0ff */
[----:B------:R-:W-:Y:S01]  /*3e20*/  IMAD.SHL.U32 R32, R24, 0x40, RZ ;  /* 0x0000004018207824 */ /* 0x000fe200078e00ff */
[----:B------:R-:W-:Y:S01]  /*3e30*/  IADD3 R27, RZ, -R30, -R25 ;  /* 0x8000001eff1b7210 */ /* 0x000fe20007ffe819 */
[----:B------:R-:W-:Y:S01]  /*3e40*/  ULDC.64 UR10, c[0x0][0x5d0] ;  /* 0x00017400000a7ab9 */ /* 0x000fe20000000a00 */
[----:B------:R-:W-:Y:S01]  /*3e50*/  SHF.R.S32.HI R36, RZ, 0x1f, R7 ;  /* 0x0000001fff247819 */ /* 0x000fe20000011407 */
[----:B------:R-:W-:Y:S01]  /*3e60*/  UIMAD.WIDE.U32 UR6, UR5, -0x55555555, URZ ;  /* 0xaaaaaaab050678a5 */ /* 0x000fe2000f8e003f */
[----:B------:R-:W-:Y:S01]  /*3e70*/  LOP3.LUT R25, R32, 0x40, R25, 0xe2, !PT ;  /* 0x0000004020197812 */ /* 0x000fe200078ee219 */
[----:B------:R-:W-:Y:S01]  /*3e80*/  IMAD R31, R24, -0x40, R27 ;  /* 0xffffffc0181f7824 */ /* 0x000fe200078e021b */
[----:B------:R-:W-:Y:S01]  /*3e90*/  USEL UR8, URZ, 0x1, !UP0 ;  /* 0x000000013f087887 */ /* 0x000fe2000c000000 */
[----:B------:R-:W-:Y:S01]  /*3ea0*/  IMAD.SHL.U32 R24, R9, 0x80, RZ ;  /* 0x0000008009187824 */ /* 0x000fe200078e00ff */
[----:B------:R-:W-:Y:S01]  /*3eb0*/  USHF.R.U32.HI UR6, URZ, 0x2, UR7 ;  /* 0x000000023f067899 */ /* 0x000fe20008011607 */
[----:B-1----:R-:W-:Y:S01]  /*3ec0*/  IMAD R32, R26, -0x2, R28 ;  /* 0xfffffffe1a207824 */ /* 0x002fe200078e021c */
[----:B------:R-:W-:Y:S01]  /*3ed0*/  ISETP.GE.AND P0, PT, R33, R28, PT ;  /* 0x0000001c2100720c */ /* 0x000fe20003f06270 */
[----:B------:R-:W-:Y:S01]  /*3ee0*/  IMAD.SHL.U32 R28, R0, 0x2, RZ ;  /* 0x00000002001c7824 */ /* 0x000fe200078e00ff */
[----:B------:R-:W-:Y:S01]  /*3ef0*/  ULOP3.LUT UR4, UR4, UR8, URZ, 0x3c, !UPT ;  /* 0x0000000804047292 */ /* 0x000fe2000f8e3c3f */
[----:B------:R-:W-:Y:S01]  /*3f00*/  IMAD R8, R36, UR10, RZ ;  /* 0x0000000a24087c24 */ /* 0x000fe2000f8e02ff */
[C---:B------:R-:W-:Y:S01]  /*3f10*/  ISETP.GE.OR P0, PT, R24.reuse, UR12, P0 ;  /* 0x0000000c18007c0c */ /* 0x040fe20008706670 */
[----:B------:R-:W-:Y:S01]  /*3f20*/  IMAD.WIDE R26, R9, 0x80, RZ ;  /* 0x00000080091a7825 */ /* 0x000fe200078e02ff */
[----:B------:R-:W-:Y:S01]  /*3f30*/  LOP3.LUT R28, R33, 0x6, R28, 0xf8, !PT ;  /* 0x00000006211c7812 */ /* 0x000fe200078ef81c */
[----:B------:R-:W-:Y:S01]  /*3f40*/  UIMAD UR5, UR6, -0x6, UR5 ;  /* 0xfffffffa060578a4 */ /* 0x000fe2000f8e0205 */
[----:B------:R-:W-:Y:S01]  /*3f50*/  IADD3 R31, -R24, UR12, R31 ;  /* 0x0000000c181f7c10 */ /* 0x000fe2000fffe11f */
[----:B------:R-:W-:Y:S01]  /*3f60*/  IMAD R35, R7, UR11, R8 ;  /* 0x0000000b07237c24 */ /* 0x000fe2000f8e0208 */
[----:B------:R-:W-:Y:S01]  /*3f70*/  SHF.R.S32.HI R29, RZ, 0x1f, R28 ;  /* 0x0000001fff1d7819 */ /* 0x000fe2000001141c */
[----:B------:R-:W-:Y:S01]  /*3f80*/  @UP1 ULOP3.LUT UR4, UR4, 0x1, UR6, 0x78, !UPT ;  /* 0x0000000104041892 */ /* 0x000fe2000f8e7806 */
[----:B------:R-:W-:Y:S01]  /*3f90*/  LOP3.LUT R37, R26, R25, R30, 0xfe, !PT ;  /* 0x000000191a257212 */ /* 0x000fe200078efe1e */
[----:B------:R-:W-:-:S02]  /*3fa0*/  IMAD.IADD R32, R32, 0x1, -R33 ;  /* 0x0000000120207824 */ /* 0x000fc400078e0a21 */
[----:B------:R-:W-:-:S04]  /*3fb0*/  IMAD.WIDE.U32 R8, R7, UR10, R28 ;  /* 0x0000000a07087c25 */ /* 0x000fc8000f8e001c */
[----:B------:R-:W-:Y:S02]  /*3fc0*/  IMAD.IADD R9, R9, 0x1, R35 ;  /* 0x0000000109097824 */ /* 0x000fe400078e0223 */
[----:B------:R-:W-:Y:S01]  /*3fd0*/  IMAD.MOV.U32 R30, RZ, RZ, -0x1 ;  /* 0xffffffffff1e7424 */ /* 0x000fe200078e00ff */
[----:B------:R-:W-:Y:S06]  /*3fe0*/  @P0 BRA `(.L_x_37) ;  /* 0x0000005c00140947 */ /* 0x000fec0003800000 */
[----:B------:R-:W0:Y:S01]  /*3ff0*/  LDC.64 R34, c[0x0][0x5c8] ;  /* 0x00017200ff227b82 */ /* 0x000e220000000a00 */
[----:B------:R-:W-:Y:S01]  /*4000*/  ULDC.64 UR6, c[0x0][0x5c0] ;  /* 0x0001700000067ab9 */ /* 0x000fe20000000a00 */
[----:B------:R-:W-:Y:S01]  /*4010*/  BSSY B0, `(.L_x_37) ;  /* 0x00005c2000007945 */ /* 0x000fe20003800000 */
[-C--:B0-----:R-:W-:Y:S02]  /*4020*/  IMAD R24, R27, R34.reuse, RZ ;  /* 0x000000221b187224 */ /* 0x081fe400078e02ff */
[----:B------:R-:W-:-:S04]  /*4030*/  IMAD.WIDE.U32 R8, R37, R34, R8 ;  /* 0x0000002225087225 */ /* 0x000fc800078e0008 */
[----:B------:R-:W-:Y:S01]  /*4040*/  IMAD R33, R37, R35, R24 ;  /* 0x0000002325217224 */ /* 0x000fe200078e0218 */
[----:B------:R-:W-:Y:S02]  /*4050*/  LEA R25, P0, R34, R8, 0x3 ;  /* 0x0000000822197211 */ /* 0x000fe400078018ff */
[----:B------:R-:W-:Y:S01]  /*4060*/  IADD3 R24, P1, R8, UR6, RZ ;  /* 0x0000000608187c10 */ /* 0x000fe2000ff3e0ff */
[----:B------:R-:W-:Y:S01]  /*4070*/  IMAD.IADD R33, R9, 0x1, R33 ;  /* 0x0000000109217824 */ /* 0x000fe200078e0221 */
[----:B------:R-:W-:-:S04]  /*4080*/  IADD3 R8, P2, R25, UR6, RZ ;  /* 0x0000000619087c10 */ /* 0x000fc8000ff5e0ff */
[----:B------:R-:W-:Y:S02]  /*4090*/  LEA.HI.X R9, R34, R33, R35, 0x3, P0 ;  /* 0x0000002122097211 */ /* 0x000fe400000f1c23 */
[----:B---3-5:R-:W-:Y:S02]  /*40a0*/  FSETP.NEU.AND P0, PT, R11, RZ, PT ;  /* 0x000000ff0b00720b */ /* 0x028fe40003f0d000 */
[----:B------:R-:W-:Y:S02]  /*40b0*/  IADD3.X R25, R33, UR7, RZ, P1, !PT ;  /* 0x0000000721197c10 */ /* 0x000fe40008ffe4ff */
[----:B------:R-:W-:-:S09]  /*40c0*/  IADD3.X R9, R9, UR7, RZ, P2, !PT ;  /* 0x0000000709097c10 */ /* 0x000fd200097fe4ff */
[----:B------:R-:W-:Y:S05]  /*40d0*/  @!P0 BRA `(.L_x_38) ;  /* 0x0000004400348947 */ /* 0x000fea0003800000 */
[----:B------:R-:W-:Y:S01]  /*40e0*/  ULDC.64 UR6, c[0x0][0x5b8] ;  /* 0x00016e0000067ab9 */ /* 0x000fe20000000a00 */
[----:B------:R-:W-:Y:S01]  /*40f0*/  ISETP.GE.AND P0, PT, R32, 0x1, PT ;  /* 0x000000012000780c */ /* 0x000fe20003f06270 */
[----:B------:R-:W-:Y:S01]  /*4100*/  IMAD R36, R36, UR6, RZ ;  /* 0x0000000624247c24 */ /* 0x000fe2000f8e02ff */
[----:B------:R-:W-:Y:S01]  /*4110*/  ULDC.64 UR10, c[0x0][0x5a8] ;  /* 0x00016a00000a7ab9 */ /* 0x000fe20000000a00 */
[----:B------:R-:W-:Y:S01]  /*4120*/  IMAD.WIDE.U32 R34, R7, UR6, R28 ;  /* 0x0000000607227c25 */ /* 0x000fe2000f8e001c */
[----:B------:R-:W-:Y:S01]  /*4130*/  ISETP.LT.OR P4, PT, R31, 0x1, !P0 ;  /* 0x000000011f00780c */ /* 0x000fe20004781670 */
[----:B------:R-:W-:Y:S02]  /*4140*/  BSSY B1, `(.L_x_39) ;  /* 0x000000c000017945 */ /* 0x000fe40003800000 */
[----:B------:R-:W-:Y:S01]  /*4150*/  IMAD R7, R7, UR7, R36 ;  /* 0x0000000707077c24 */ /* 0x000fe2000f8e0224 */
[----:B------:R-:W-:-:S03]  /*4160*/  ULDC.64 UR6, c[0x0][0x5b0] ;  /* 0x00016c0000067ab9 */ /* 0x000fc60000000a00 */
[----:B------:R-:W-:Y:S02]  /*4170*/  IMAD.IADD R35, R35, 0x1, R7 ;  /* 0x0000000123237824 */ /* 0x000fe400078e0207 */
[----:B------:R-:W-:Y:S02]  /*4180*/  IMAD R7, R27, UR6, RZ ;  /* 0x000000061b077c24 */ /* 0x000fe4000f8e02ff */
[----:B------:R-:W-:-:S04]  /*4190*/  IMAD.WIDE.U32 R28, R37, UR6, R34 ;  /* 0x00000006251c7c25 */ /* 0x000fc8000f8e0022 */
[----:B------:R-:W-:Y:S01]  /*41a0*/  IMAD R7, R37, UR7, R7 ;  /* 0x0000000725077c24 */ /* 0x000fe2000f8e0207 */
[----:B------:R-:W-:-:S04]  /*41b0*/  IADD3 R28, P1, R28, UR10, RZ ;  /* 0x0000000a1c1c7c10 */ /* 0x000fc8000ff3e0ff */
[--C-:B------:R-:W-:Y:S02]  /*41c0*/  IADD3.X R29, R29, UR11, R7.reuse, P1, !PT ;  /* 0x0000000b1d1d7c10 */ /* 0x100fe40008ffe407 */
[----:B------:R-:W-:Y:S01]  /*41d0*/  PRMT R7, RZ, 0x7610, R7 ;  /* 0x00007610ff077816 */ /* 0x000fe20000000007 */
[----:B------:R-:W-:Y:S06]  /*41e0*/  @P4 BRA `(.L_x_40) ;  /* 0x0000000000044947 */ /* 0x000fec0003800000 */
[----:B------:R0:W5:Y:S02]  /*41f0*/  LDG.E.U8 R7, desc[UR24][R28.64] ;  /* 0x000000181c077981 */ /* 0x000164000c1e1100 */
.L_x_40:
[----:B------:R-:W-:Y:S05]  /*4200*/  BSYNC B1 ;  /* 0x0000000000017941 */ /* 0x000fea0003800000 */
.L_x_39:
[----:B-----5:R-:W-:Y:S01]  /*4210*/  LOP3.LUT R7, R7, 0xff, RZ, 0xc0, !PT ;  /* 0x000000ff07077812 */ /* 0x020fe200078ec0ff */
[----:B------:R-:W-:Y:S01]  /*4220*/  BSSY B1, `(.L_x_41) ;  /* 0x000000c000017945 */ /* 0x000fe20003800000 */
[----:B------:R-:W-:Y:S02]  /*4230*/  ISETP.GE.AND P1, PT, R32, 0x2, PT ;  /* 0x000000022000780c */ /* 0x000fe40003f26270 */
[----:B------:R-:W-:Y:S02]  /*4240*/  F2FP.F16.E4M3.UNPACK_B R7, R7 ;  /* 0x00000007ff07723e */ /* 0x000fe400020006ff */
[----:B------:R-:W-:-:S03]  /*4250*/  ISETP.LT.OR P2, PT, R31, 0x1, !P1 ;  /* 0x000000011f00780c */ /* 0x000fc60004f41670 */
[----:B------:R-:W-:Y:S01]  /*4260*/  HADD2.F32 R36, -RZ, R7.H0_H0 ;  /* 0x20000007ff247230 */ /* 0x000fe20000004100 */
[----:B------:R-:W-:-:S04]  /*4270*/  PRMT R7, RZ, 0x7610, R7 ;  /* 0x00007610ff077816 */ /* 0x000fc80000000007 */
[----:B------:R-:W-:-:S04]  /*4280*/  FMUL R36, R36, R11 ;  /* 0x0000000b24247220 */ /* 0x000fc80000400000 */
[----:B--2---:R-:W-:-:S05]  /*4290*/  FFMA R36, R173, R10, R36 ;  /* 0x0000000aad247223 */ /* 0x004fca0000000024 */
[----:B------:R-:W-:-:S05]  /*42a0*/  F2FP.SATFINITE.E4M3.F32.PACK_AB_MERGE_C R33, RZ, R36, RZ ;  /* 0x00000024ff21723e */ /* 0x000fca00048070ff */
[----:B------:R1:W-:Y:S01]  /*42b0*/  @!P4 STG.E.U8 desc[UR24][R24.64], R33 ;  /* 0x000000211800c986 */ /* 0x0003e2000c101118 */
[----:B------:R-:W-:Y:S05]  /*42c0*/  @P2 BRA `(.L_x_42) ;  /* 0x0000000000042947 */ /* 0x000fea0003800000 */
[----:B------:R2:W5:Y:S02]  /*42d0*/  LDG.E.U8 R7, desc[UR24][R28.64+0x1] ;  /* 0x000001181c077981 */ /* 0x000564000c1e1100 */
.L_x_42:
[----:B------:R-:W-:Y:S05]  /*42e0*/  BSYNC B1 ;  /* 0x0000000000017941 */ /* 0x000fea0003800000 */
.L_x_41:
[----:B-----5:R-:W-:Y:S01]  /*42f0*/  LOP3.LUT R7, R7, 0xff, RZ, 0xc0, !PT ;  /* 0x000000ff07077812 */ /* 0x020fe200078ec0ff */
[----:B------:R-:W-:Y:S01]  /*4300*/  BSSY B1, `(.L_x_43) ;  /* 0x0000012000017945 */ /* 0x000fe20003800000 */
[----:B-1----:R-:W-:Y:S02]  /*4310*/  IADD3 R33, P4, R37, 0x8, RZ ;  /* 0x0000000825217810 */ /* 0x002fe40007f9e0ff */
[----:B------:R-:W-:Y:S02]  /*4320*/  F2FP.F16.E4M3.UNPACK_B R7, R7 ;  /* 0x00000007ff07723e */ /* 0x000fe400020006ff */
[----:B------:R-:W-:Y:S01]  /*4330*/  ISETP.LT.OR P0, PT, R31, 0x9, !P0 ;  /* 0x000000091f00780c */ /* 0x000fe20004701670 */
[----:B------:R-:W-:Y:S02]  /*4340*/  IMAD.X R27, RZ, RZ, R27, P4 ;  /* 0x000000ffff1b7224 */ /* 0x000fe400020e061b */
[----:B------:R-:W-:Y:S02]  /*4350*/  HADD2.F32 R26, -RZ, R7.H0_H0 ;  /* 0x20000007ff1a7230 */ /* 0x000fe40000004100 */
[----:B------:R-:W-:-:S04]  /*4360*/  IMAD.WIDE.U32 R34, R33, UR6, R34 ;  /* 0x0000000621227c25 */ /* 0x000fc8000f8e0022 */
[----:B------:R-:W-:Y:S01]  /*4370*/  FMUL R7, R26, R11 ;  /* 0x0000000b1a077220 */ /* 0x000fe20000400000 */
[----:B------:R-:W-:-:S03]  /*4380*/  IMAD R26, R27, UR6, RZ ;  /* 0x000000061b1a7c24 */ /* 0x000fc6000f8e02ff */
[----:B------:R-:W-:Y:S01]  /*4390*/  FFMA R7, R168, R10, R7 ;  /* 0x0000000aa8077223 */ /* 0x000fe20000000007 */
[----:B------:R-:W-:Y:S01]  /*43a0*/  IMAD R33, R33, UR7, R26 ;  /* 0x0000000721217c24 */ /* 0x000fe2000f8e021a */
[----:B------:R-:W-:-:S03]  /*43b0*/  IADD3 R26, P4, R34, UR10, RZ ;  /* 0x0000000a221a7c10 */ /* 0x000fc6000ff9e0ff */
[----:B------:R-:W-:Y:S02]  /*43c0*/  F2FP.SATFINITE.E4M3.F32.PACK_AB_MERGE_C R37, RZ, R7, RZ ;  /* 0x00000007ff25723e */ /* 0x000fe400048070ff */
[----:B------:R-:W-:Y:S02]  /*43d0*/  IADD3.X R27, R35, UR11, R33, P4, !PT ;  /* 0x0000000b231b7c10 */ /* 0x000fe4000a7fe421 */
[----:B------:R-:W-:Y:S01]  /*43e0*/  PRMT R7, RZ, 0x7610, R7 ;  /* 0x00007610ff077816 */ /* 0x000fe20000000007 */
[----:B------:R1:W-:Y:S01]  /*43f0*/  @!P2 STG.E.U8 desc[UR24][R24.64+0x1], R37 ;  /* 0x000001251800a986 */ /* 0x0003e2000c101118 */
[----:B------:R-:W-:Y:S05]  /*4400*/  @P0 BRA `(.L_x_44) ;  /* 0x0000000000040947 */ /* 0x000fea0003800000 */
[----:B------:R3:W5:Y:S02]  /*4410*/  LDG.E.U8 R7, desc[UR24][R26.64] ;  /* 0x000000181a077981 */ /* 0x000764000c1e1100 */
.L_x_44:
[----:B------:R-:W-:Y:S05]  /*4420*/  BSYNC B1 ;  /* 0x0000000000017941 */ /* 0x000fea0003800000 */
.L_x_43:
[----:B-----5:R-:W-:Y:S01]  /*4430*/  LOP3.LUT R7, R7, 0xff, RZ, 0xc0, !PT ;  /* 0x000000ff07077812 */ /* 0x020fe200078ec0ff */
[----:B------:R-:W-:Y:S01]  /*4440*/  BSSY B1, `(.L_x_45) ;  /* 0x000000b000017945 */ /* 0x000fe20003800000 */
[----:B------:R-:W-:Y:S02]  /*4450*/  ISETP.LT.OR P1, PT, R31, 0x9, !P1 ;  /* 0x000000091f00780c */ /* 0x000fe40004f21670 */
[----:B------:R-:W-:-:S05]  /*4460*/  F2FP.F16.E4M3.UNPACK_B R7, R7 ;  /* 0x00000007ff07723e */ /* 0x000fca00020006ff */
[----:B------:R-:W-:Y:S01]  /*4470*/  HADD2.F32 R34, -RZ, R7.H0_H0 ;  /* 0x20000007ff227230 */ /* 0x000fe20000004100 */
[----:B------:R-:W-:-:S04]  /*4480*/  PRMT R7, RZ, 0x7610, R7 ;  /* 0x00007610ff077816 */ /* 0x000fc80000000007 */
[----:B------:R-:W-:-:S04]  /*4490*/  FMUL R34, R34, R11 ;  /* 0x0000000b22227220 */ /* 0x000fc80000400000 */
[----:B------:R-:W-:-:S05]  /*44a0*/  FFMA R34, R171, R10, R34 ;  /* 0x0000000aab227223 */ /* 0x000fca0000000022 */
[----:B------:R-:W-:-:S05]  /*44b0*/  F2FP.SATFINITE.E4M3.F32.PACK_AB_MERGE_C R33, RZ, R34, RZ ;  /* 0x00000022ff21723e */ /* 0x000fca00048070ff */
[----:B------:R4:W-:Y:S01]  /*44c0*/  @!P0 STG.E.U8 desc[UR24][R8.64], R33 ;  /* 0x0000002108008986 */ /* 0x0009e2000c101118 */
[----:B------:R-:W-:Y:S05]  /*44d0*/  @P1 BRA `(.L_x_46) ;  /* 0x0000000000041947 */ /* 0x000fea0003800000 */
[----:B------:R0:W5:Y:S02]  /*44e0*/  LDG.E.U8 R7, desc[UR24][R26.64+0x1] ;  /* 0x000001181a077981 */ /* 0x000164000c1e1100 */
.L_x_46:
[----:B------:R-:W-:Y:S05]  /*44f0*/  BSYNC B1 ;  /* 0x0000000000017941 */ /* 0x000fea0003800000 */
.L_x_45:
[----:B-----5:R-:W-:Y:S01]  /*4500*/  LOP3.LUT R7, R7, 0xff, RZ, 0xc0, !PT ;  /* 0x000000ff07077812 */ /* 0x020fe200078ec0ff */
[----:B------:R-:W-:Y:S01]  /*4510*/  BSSY B1, `(.L_x_47) ;  /* 0x000000c000017945 */ /* 0x000fe20003800000 */
[----:B------:R-:W-:Y:S02]  /*4520*/  ISETP.GE.AND P0, PT, R32, 0x9, PT ;  /* 0x000000092000780c */ /* 0x000fe40003f06270 */
[----:B------:R-:W-:Y:S02]  /*4530*/  F2FP.F16.E4M3.UNPACK_B R7, R7 ;  /* 0x00000007ff07723e */ /* 0x000fe400020006ff */
[----:B------:R-:W-:-:S03]  /*4540*/  ISETP.LT.OR P2, PT, R31, 0x1, !P0 ;  /* 0x000000011f00780c */ /* 0x000fc60004741670 */
[----:B------:R-:W-:-:S05]  /*4550*/  HADD2.F32 R34, -RZ, R7.H0_H0 ;  /* 0x20000007ff227230 */ /* 0x000fca0000004100 */
[----:B------:R-:W-:-:S04]  /*4560*/  FMUL R7, R34, R11 ;  /* 0x0000000b22077220 */ /* 0x000fc80000400000 */
[----:B------:R-:W-:-:S05]  /*4570*/  FFMA R7, R166, R10, R7 ;  /* 0x0000000aa6077223 */ /* 0x000fca0000000007 */
[----:B----4-:R-:W-:Y:S02]  /*4580*/  F2FP.SATFINITE.E4M3.F32.PACK_AB_MERGE_C R33, RZ, R7, RZ ;  /* 0x00000007ff21723e */ /* 0x010fe400048070ff */
[----:B------:R-:W-:-:S03]  /*4590*/  PRMT R7, RZ, 0x7610, R7 ;  /* 0x00007610ff077816 */ /* 0x000fc60000000007 */
[----:B------:R4:W-:Y:S01]  /*45a0*/  @!P1 STG.E.U8 desc[UR24][R8.64+0x1], R33 ;  /* 0x0000012108009986 */ /* 0x0009e2000c101118 */
[----:B------:R-:W-:Y:S05]  /*45b0*/  @P2 BRA `(.L_x_48) ;  /* 0x0000000000042947 */ /* 0x000fea0003800000 */
[----:B------:R0:W5:Y:S02]  /*45c0*/  LDG.E.U8 R7, desc[UR24][R28.64+0x8] ;  /* 0x000008181c077981 */ /* 0x000164000c1e1100 */
.L_x_48:
[----:B------:R-:W-:Y:S05]  /*45d0*/  BSYNC B1 ;  /* 0x0000000000017941 */ /* 0x000fea0003800000 */
.L_x_47:
        /* <DEDUP_REMOVED lines=8> */
[----:B------:R-:W-:-:S05]  /*4660*/  FFMA R34, R169, R10, R34 ;  /* 0x0000000aa9227223 */ /* 0x000fca0000000022 */
[----:B----4-:R-:W-:-:S05]  /*4670*/  F2FP.SATFINITE.E4M3.F32.PACK_AB_MERGE_C R33, RZ, R34, RZ ;  /* 0x00000022ff21723e */ /* 0x010fca00048070ff */
[----:B------:R4:W-:Y:S01]  /*4680*/  @!P2 STG.E.U8 desc[UR24][R24.64+0x8], R33 ;  /* 0x000008211800a986 */ /* 0x0009e2000c101118 */
[----:B------:R-:W-:Y:S05]  /*4690*/  @P4 BRA `(.L_x_50) ;  /* 0x0000000000044947 */ /* 0x000fea0003800000 */
[----:B------:R0:W5:Y:S02]  /*46a0*/  LDG.E.U8 R7, desc[UR24][R28.64+0x9] ;  /* 0x000009181c077981 */ /* 0x000164000c1e1100 */
.L_x_50:
[----:B------:R-:W-:Y:S05]  /*46b0*/  BSYNC B1 ;  /* 0x0000000000017941 */ /* 0x000fea0003800000 */
.L_x_49:
[----:B-----5:R-:W-:Y:S01]  /*46c0*/  LOP3.LUT R7, R7, 0xff, RZ, 0xc0, !PT ;  /* 0x000000ff07077812 */ /* 0x020fe200078ec0ff */
[----:B------:R-:W-:Y:S01]  /*46d0*/  BSSY B1, `(.L_x_51) ;  /* 0x000000b000017945 */ /* 0x000fe20003800000 */
[----:B------:R-:W-:Y:S02]  /*46e0*/  ISETP.LT.OR P0, PT, R31, 0x9, !P0 ;  /* 0x000000091f00780c */ /* 0x000fe40004701670 */
[----:B------:R-:W-:-:S05]  /*46f0*/  F2FP.F16.E4M3.UNPACK_B R7, R7 ;  /* 0x00000007ff07723e */ /* 0x000fca00020006ff */
        /* <DEDUP_REMOVED lines=8> */
.L_x_52:
[----:B------:R-:W-:Y:S05]  /*4780*/  BSYNC B1 ;  /* 0x0000000000017941 */ /* 0x000fea0003800000 */
.L_x_51:
        /* <DEDUP_REMOVED lines=12> */
.L_x_54:
[----:B------:R-:W-:Y:S05]  /*4850*/  BSYNC B1 ;  /* 0x0000000000017941 */ /* 0x000fea0003800000 */
.L_x_53:
        /* <DEDUP_REMOVED lines=13> */
.L_x_56:
[----:B------:R-:W-:Y:S05]  /*4930*/  BSYNC B1 ;  /* 0x0000000000017941 */ /* 0x000fea0003800000 */
.L_x_55:
        /* <DEDUP_REMOVED lines=13> */
.L_x_58:
[----:B------:R-:W-:Y:S05]  /*4a10*/  BSYNC B1 ;  /* 0x0000000000017941 */ /* 0x000fea0003800000 */
.L_x_57:
        /* <DEDUP_REMOVED lines=12> */
.L_x_60:
[----:B------:R-:W-:Y:S05]  /*4ae0*/  BSYNC B1 ;  /* 0x0000000000017941 */ /* 0x000fea0003800000 */
.L_x_59:
        /* <DEDUP_REMOVED lines=12> */
.L_x_62:
[----:B------:R-:W-:Y:S05]  /*4bb0*/  BSYNC B1 ;  /* 0x0000000000017941 */ /* 0x000fea0003800000 */
.L_x_61:
        /* <DEDUP_REMOVED lines=13> */
.L_x_64:
[----:B------:R-:W-:Y:S05]  /*4c90*/  BSYNC B1 ;  /* 0x0000000000017941 */ /* 0x000fea0003800000 */
.L_x_63:
        /* <DEDUP_REMOVED lines=13> */
.L_x_66:
[----:B------:R-:W-:Y:S05]  /*4d70*/  BSYNC B1 ;  /* 0x0000000000017941 */ /* 0x000fea0003800000 */
.L_x_65:
        /* <DEDUP_REMOVED lines=12> */
.L_x_68:
[----:B------:R-:W-:Y:S05]  /*4e40*/  BSYNC B1 ;  /* 0x0000000000017941 */ /* 0x000fea0003800000 */
.L_x_67:
        /* <DEDUP_REMOVED lines=12> */
.L_x_70:
[----:B------:R-:W-:Y:S05]  /*4f10*/  BSYNC B1 ;  /* 0x0000000000017941 */ /* 0x000fea0003800000 */
.L_x_69:
        /* <DEDUP_REMOVED lines=13> */
.L_x_72:
[----:B------:R-:W-:Y:S05]  /*4ff0*/  BSYNC B1 ;  /* 0x0000000000017941 */ /* 0x000fea0003800000 */
.L_x_71:
        /* <DEDUP_REMOVED lines=13> */
.L_x_74:
[----:B------:R-:W-:Y:S05]  /*50d0*/  BSYNC B1 ;  /* 0x0000000000017941 */ /* 0x000fea0003800000 */
.L_x_73:
        /* <DEDUP_REMOVED lines=12> */
.L_x_76:
[----:B------:R-:W-:Y:S05]  /*51a0*/  BSYNC B1 ;  /* 0x0000000000017941 */ /* 0x000fea0003800000 */
.L_x_75:
        /* <DEDUP_REMOVED lines=12> */
.L_x_78:
[----:B------:R-:W-:Y:S05]  /*5270*/  BSYNC B1 ;  /* 0x0000000000017941 */ /* 0x000fea0003800000 */
.L_x_77:
        /* <DEDUP_REMOVED lines=13> */
.L_x_80:
[----:B------:R-:W-:Y:S05]  /*5350*/  BSYNC B1 ;  /* 0x0000000000017941 */ /* 0x000fea0003800000 */
.L_x_79:
        /* <DEDUP_REMOVED lines=13> */
.L_x_82:
[----:B------:R-:W-:Y:S05]  /*5430*/  BSYNC B1 ;  /* 0x0000000000017941 */ /* 0x000fea0003800000 */
.L_x_81:
        /* <DEDUP_REMOVED lines=12> */
.L_x_84:
[----:B------:R-:W-:Y:S05]  /*5500*/  BSYNC B1 ;  /* 0x0000000000017941 */ /* 0x000fea0003800000 */
.L_x_83:
        /* <DEDUP_REMOVED lines=12> */
.L_x_86:
[----:B------:R-:W-:Y:S05]  /*55d0*/  BSYNC B1 ;  /* 0x0000000000017941 */ /* 0x000fea0003800000 */
.L_x_85:
        /* <DEDUP_REMOVED lines=13> */
.L_x_88:
[----:B------:R-:W-:Y:S05]  /*56b0*/  BSYNC B1 ;  /* 0x0000000000017941 */ /* 0x000fea0003800000 */
.L_x_87:
        /* <DEDUP_REMOVED lines=13> */
.L_x_90:
[----:B------:R-:W-:Y:S05]  /*5790*/  BSYNC B1 ;  /* 0x0000000000017941 */ /* 0x000fea0003800000 */
.L_x_89:
        /* <DEDUP_REMOVED lines=12> */
.L_x_92:
[----:B------:R-:W-:Y:S05]  /*5860*/  BSYNC B1 ;  /* 0x0000000000017941 */ /* 0x000fea0003800000 */
.L_x_91:
        /* <DEDUP_REMOVED lines=12> */
.L_x_94:
[----:B------:R-:W-:Y:S05]  /*5930*/  BSYNC B1 ;  /* 0x0000000000017941 */ /* 0x000fea0003800000 */
.L_x_93:
        /* <DEDUP_REMOVED lines=13> */
.L_x_96:
[----:B------:R-:W-:Y:S05]  /*5a10*/  BSYNC B1 ;  /* 0x0000000000017941 */ /* 0x000fea0003800000 */
.L_x_95:
        /* <DEDUP_REMOVED lines=13> */
.L_x_98:
[----:B------:R-:W-:Y:S05]  /*5af0*/  BSYNC B1 ;  /* 0x0000000000017941 */ /* 0x000fea0003800000 */
.L_x_97:
        /* <DEDUP_REMOVED lines=12> */
.L_x_100:
[----:B------:R-:W-:Y:S05]  /*5bc0*/  BSYNC B1 ;  /* 0x0000000000017941 */ /* 0x000fea0003800000 */
.L_x_99:
        /* <DEDUP_REMOVED lines=12> */
.L_x_102:
[----:B------:R-:W-:Y:S05]  /*5c90*/  BSYNC B1 ;  /* 0x0000000000017941 */ /* 0x000fea0003800000 */
.L_x_101:
        /* <DEDUP_REMOVED lines=13> */
.L_x_104:
[----:B------:R-:W-:Y:S05]  /*5d70*/  BSYNC B1 ;  /* 0x0000000000017941 */ /* 0x000fea0003800000 */
.L_x_103:
        /* <DEDUP_REMOVED lines=13> */
.L_x_106:
[----:B------:R-:W-:Y:S05]  /*5e50*/  BSYNC B1 ;  /* 0x0000000000017941 */ /* 0x000fea0003800000 */
.L_x_105:
        /* <DEDUP_REMOVED lines=12> */
.L_x_108:
[----:B------:R-:W-:Y:S05]  /*5f20*/  BSYNC B1 ;  /* 0x0000000000017941 */ /* 0x000fea0003800000 */
.L_x_107:
        /* <DEDUP_REMOVED lines=12> */
.L_x_110:
[----:B------:R-:W-:Y:S05]  /*5ff0*/  BSYNC B1 ;  /* 0x0000000000017941 */ /* 0x000fea0003800000 */
.L_x_109:
        /* <DEDUP_REMOVED lines=13> */
.L_x_112:
[----:B------:R-:W-:Y:S05]  /*60d0*/  BSYNC B1 ;  /* 0x0000000000017941 */ /* 0x000fea0003800000 */
.L_x_111:
        /* <DEDUP_REMOVED lines=13> */
.L_x_114:
[----:B------:R-:W-:Y:S05]  /*61b0*/  BSYNC B1 ;  /* 0x0000000000017941 */ /* 0x000fea0003800000 */
.L_x_113:
        /* <DEDUP_REMOVED lines=12> */
.L_x_116:
[----:B------:R-:W-:Y:S05]  /*6280*/  BSYNC B1 ;  /* 0x0000000000017941 */ /* 0x000fea0003800000 */
.L_x_115:
        /* <DEDUP_REMOVED lines=12> */
.L_x_118:
[----:B------:R-:W-:Y:S05]  /*6350*/  BSYNC B1 ;  /* 0x0000000000017941 */ /* 0x000fea0003800000 */
.L_x_117:
        /* <DEDUP_REMOVED lines=13> */
.L_x_120:
[----:B------:R-:W-:Y:S05]  /*6430*/  BSYNC B1 ;  /* 0x0000000000017941 */ /* 0x000fea0003800000 */
.L_x_119:
        /* <DEDUP_REMOVED lines=13> */
.L_x_122:
[----:B------:R-:W-:Y:S05]  /*6510*/  BSYNC B1 ;  /* 0x0000000000017941 */ /* 0x000fea0003800000 */
.L_x_121:
        /* <DEDUP_REMOVED lines=12> */
.L_x_124:
[----:B------:R-:W-:Y:S05]  /*65e0*/  BSYNC B1 ;  /* 0x0000000000017941 */ /* 0x000fea0003800000 */
.L_x_123:
        /* <DEDUP_REMOVED lines=12> */
.L_x_126:
[----:B------:R-:W-:Y:S05]  /*66b0*/  BSYNC B1 ;  /* 0x0000000000017941 */ /* 0x000fea0003800000 */
.L_x_125:
        /* <DEDUP_REMOVED lines=13> */
.L_x_128:
[----:B------:R-:W-:Y:S05]  /*6790*/  BSYNC B1 ;  /* 0x0000000000017941 */ /* 0x000fea0003800000 */
.L_x_127:
        /* <DEDUP_REMOVED lines=13> */
.L_x_130:
[----:B------:R-:W-:Y:S05]  /*6870*/  BSYNC B1 ;  /* 0x0000000000017941 */ /* 0x000fea0003800000 */
.L_x_129:
        /* <DEDUP_REMOVED lines=12> */
.L_x_132:
[----:B------:R-:W-:Y:S05]  /*6940*/  BSYNC B1 ;  /* 0x0000000000017941 */ /* 0x000fea0003800000 */
.L_x_131:
        /* <DEDUP_REMOVED lines=12> */
.L_x_134:
[----:B------:R-:W-:Y:S05]  /*6a10*/  BSYNC B1 ;  /* 0x0000000000017941 */ /* 0x000fea0003800000 */
.L_x_133:
        /* <DEDUP_REMOVED lines=13> */
.L_x_136:
[----:B------:R-:W-:Y:S05]  /*6af0*/  BSYNC B1 ;  /* 0x0000000000017941 */ /* 0x000fea0003800000 */
.L_x_135:
        /* <DEDUP_REMOVED lines=13> */
.L_x_138:
[----:B------:R-:W-:Y:S05]  /*6bd0*/  BSYNC B1 ;  /* 0x0000000000017941 */ /* 0x000fea0003800000 */
.L_x_137:
        /* <DEDUP_REMOVED lines=12> */
.L_x_140:
[----:B------:R-:W-:Y:S05]  /*6ca0*/  BSYNC B1 ;  /* 0x0000000000017941 */ /* 0x000fea0003800000 */
.L_x_139:
        /* <DEDUP_REMOVED lines=12> */
.L_x_142:
[----:B------:R-:W-:Y:S05]  /*6d70*/  BSYNC B1 ;  /* 0x0000000000017941 */ /* 0x000fea0003800000 */
.L_x_141:
        /* <DEDUP_REMOVED lines=13> */
.L_x_144:
[----:B------:R-:W-:Y:S05]  /*6e50*/  BSYNC B1 ;  /* 0x0000000000017941 */ /* 0x000fea0003800000 */
.L_x_143:
        /* <DEDUP_REMOVED lines=13> */
.L_x_146:
[----:B------:R-:W-:Y:S05]  /*6f30*/  BSYNC B1 ;  /* 0x0000000000017941 */ /* 0x000fea0003800000 */
.L_x_145:
        /* <DEDUP_REMOVED lines=12> */
.L_x_148:
[----:B------:R-:W-:Y:S05]  /*7000*/  BSYNC B1 ;  /* 0x0000000000017941 */ /* 0x000fea0003800000 */
.L_x_147:
        /* <DEDUP_REMOVED lines=12> */
.L_x_150:
[----:B------:R-:W-:Y:S05]  /*70d0*/  BSYNC B1 ;  /* 0x0000000000017941 */ /* 0x000fea0003800000 */
.L_x_149:
        /* <DEDUP_REMOVED lines=13> */
.L_x_152:
[----:B------:R-:W-:Y:S05]  /*71b0*/  BSYNC B1 ;  /* 0x0000000000017941 */ /* 0x000fea0003800000 */
.L_x_151:
        /* <DEDUP_REMOVED lines=13> */
.L_x_154:
[----:B------:R-:W-:Y:S05]  /*7290*/  BSYNC B1 ;  /* 0x0000000000017941 */ /* 0x000fea0003800000 */
.L_x_153:
        /* <DEDUP_REMOVED lines=12> */
.L_x_156:
[----:B------:R-:W-:Y:S05]  /*7360*/  BSYNC B1 ;  /* 0x0000000000017941 */ /* 0x000fea0003800000 */
.L_x_155:
        /* <DEDUP_REMOVED lines=12> */
.L_x_158:
[----:B------:R-:W-:Y:S05]  /*7430*/  BSYNC B1 ;  /* 0x0000000000017941 */ /* 0x000fea0003800000 */
.L_x_157:
        /* <DEDUP_REMOVED lines=13> */
.L_x_160:
[----:B------:R-:W-:Y:S05]  /*7510*/  BSYNC B1 ;  /* 0x0000000000017941 */ /* 0x000fea0003800000 */
.L_x_159:
        /* <DEDUP_REMOVED lines=13> */
.L_x_162:
[----:B------:R-:W-:Y:S05]  /*75f0*/  BSYNC B1 ;  /* 0x0000000000017941 */ /* 0x000fea0003800000 */
.L_x_161:
        /* <DEDUP_REMOVED lines=12> */
.L_x_164:
[----:B------:R-:W-:Y:S05]  /*76c0*/  BSYNC B1 ;  /* 0x0000000000017941 */ /* 0x000fea0003800000 */
.L_x_163:
        /* <DEDUP_REMOVED lines=12> */
.L_x_166:
[----:B------:R-:W-:Y:S05]  /*7790*/  BSYNC B1 ;  /* 0x0000000000017941 */ /* 0x000fea0003800000 */
.L_x_165:
        /* <DEDUP_REMOVED lines=13> */
.L_x_168:
[----:B------:R-:W-:Y:S05]  /*7870*/  BSYNC B1 ;  /* 0x0000000000017941 */ /* 0x000fea0003800000 */
.L_x_167:
        /* <DEDUP_REMOVED lines=13> */
.L_x_170:
[----:B------:R-:W-:Y:S05]  /*7950*/  BSYNC B1 ;  /* 0x0000000000017941 */ /* 0x000fea0003800000 */
.L_x_169:
        /* <DEDUP_REMOVED lines=12> */
.L_x_172:
[----:B------:R-:W-:Y:S05]  /*7a20*/  BSYNC B1 ;  /* 0x0000000000017941 */ /* 0x000fea0003800000 */
.L_x_171:
        /* <DEDUP_REMOVED lines=12> */
.L_x_174:
[----:B------:R-:W-:Y:S05]  /*7af0*/  BSYNC B1 ;  /* 0x0000000000017941 */ /* 0x000fea0003800000 */
.L_x_173:
        /* <DEDUP_REMOVED lines=13> */
.L_x_176:
[----:B------:R-:W-:Y:S05]  /*7bd0*/  BSYNC B1 ;  /* 0x0000000000017941 */ /* 0x000fea0003800000 */
.L_x_175:
        /* <DEDUP_REMOVED lines=13> */
.L_x_178:
[----:B------:R-:W-:Y:S05]  /*7cb0*/  BSYNC B1 ;  /* 0x0000000000017941 */ /* 0x000fea0003800000 */
.L_x_177:
        /* <DEDUP_REMOVED lines=12> */
.L_x_180:
[----:B------:R-:W-:Y:S05]  /*7d80*/  BSYNC B1 ;  /* 0x0000000000017941 */ /* 0x000fea0003800000 */
.L_x_179:
        /* <DEDUP_REMOVED lines=12> */
.L_x_182:
[----:B------:R-:W-:Y:S05]  /*7e50*/  BSYNC B1 ;  /* 0x0000000000017941 */ /* 0x000fea0003800000 */
.L_x_181:
        /* <DEDUP_REMOVED lines=8> */
[----:B0-----:R-:W-:Y:S02]  /*7ee0*/  F2FP.SATFINITE.E4M3.F32.PACK_AB_MERGE_C R23, RZ, R7, RZ ;  /* 0x00000007ff17723e */ /* 0x001fe400048070ff */
[----:B------:R-:W-:-:S03]  /*7ef0*/  PRMT R7, RZ, 0x7610, R7 ;  /* 0x00007610ff077816 */ /* 0x000fc60000000007 */
[----:B------:R0:W-:Y:S01]  /*7f00*/  @!P1 STG.E.U8 desc[UR24][R8.64+0x89], R23 ;  /* 0x0000891708009986 */ /* 0x0001e2000c101118 */
[----:B------:R-:W-:Y:S05]  /*7f10*/  @P2 BRA `(.L_x_184) ;  /* 0x0000000000042947 */ /* 0x000fea0003800000 */
[----:B------:R0:W5:Y:S02]  /*7f20*/  LDG.E.U8 R7, desc[UR24][R28.64+0x90] ;  /* 0x000090181c077981 */ /* 0x000164000c1e1100 */
.L_x_184:
[----:B------:R-:W-:Y:S05]  /*7f30*/  BSYNC B1 ;  /* 0x0000000000017941 */ /* 0x000fea0003800000 */
.L_x_183:
        /* <DEDUP_REMOVED lines=13> */
.L_x_186:
[----:B------:R-:W-:Y:S05]  /*8010*/  BSYNC B1 ;  /* 0x0000000000017941 */ /* 0x000fea0003800000 */
.L_x_185:
        /* <DEDUP_REMOVED lines=12> */
.L_x_188:
[----:B------:R-:W-:Y:S05]  /*80e0*/  BSYNC B1 ;  /* 0x0000000000017941 */ /* 0x000fea0003800000 */
.L_x_187:
        /* <DEDUP_REMOVED lines=12> */
.L_x_190:
[----:B------:R-:W-:Y:S05]  /*81b0*/  BSYNC B1 ;  /* 0x0000000000017941 */ /* 0x000fea0003800000 */
.L_x_189:
        /* <DEDUP_REMOVED lines=13> */
.L_x_192:
[----:B------:R-:W-:Y:S05]  /*8290*/  BSYNC B1 ;  /* 0x0000000000017941 */ /* 0x000fea0003800000 */
.L_x_191:
        /* <DEDUP_REMOVED lines=13> */
.L_x_194:
[----:B------:R-:W-:Y:S05]  /*8370*/  BSYNC B1 ;  /* 0x0000000000017941 */ /* 0x000fea0003800000 */
.L_x_193:
[----:B-----5:R-:W-:Y:S01]  /*8380*/  LOP3.LUT R7, R7, 0xff, RZ, 0xc0, !PT ;  /* 0x000000ff07077812 */ /* 0x020fe200078ec0ff */
[----:B------:R-:W-:Y:S01]  /*8390*/  BSSY B1, `(.L_x_195) ;  /* 0x000000b000017945 */ /* 0x000fe20003800000 */
[----:B------:R-:W-:Y:S02]  /*83a0*/  ISETP.LT.OR P0, PT, R31, 0x9, !P0 ;  /* 0x000000091f00780c */ /* 0x000fe40004701670 */
[----:B------:R-:W-:-:S05]  /*83b0*/  F2FP.F16.E4M3.UNPACK_B R7, R7 ;  /* 0x00000007ff07723e */ /* 0x000fca00020006ff */
        /* <DEDUP_REMOVED lines=8> */
.L_x_196:
[----:B------:R-:W-:Y:S05]  /*8440*/  BSYNC B1 ;  /* 0x0000000000017941 */ /* 0x000fea0003800000 */
.L_x_195:
        /* <DEDUP_REMOVED lines=8> */
[----:B0-----:R-:W-:-:S05]  /*84d0*/  F2FP.SATFINITE.E4M3.F32.PACK_AB_MERGE_C R13, RZ, R12, RZ ;  /* 0x0000000cff0d723e */ /* 0x001fca00048070ff */
[----:B------:R0:W-:Y:S01]  /*84e0*/  @!P0 STG.E.U8 desc[UR24][R8.64+0x98], R13 ;  /* 0x0000980d08008986 */ /* 0x0001e2000c101118 */
[----:B------:R-:W-:Y:S05]  /*84f0*/  @P1 BRA `(.L_x_198) ;  /* 0x0000000000041947 */ /* 0x000fea0003800000 */
[----:B------:R0:W5:Y:S02]  /*8500*/  LDG.E.U8 R7, desc[UR24][R26.64+0x99] ;  /* 0x000099181a077981 */ /* 0x000164000c1e1100 */
.L_x_198:
[----:B------:R-:W-:Y:S05]  /*8510*/  BSYNC B1 ;  /* 0x0000000000017941 */ /* 0x000fea0003800000 */
.L_x_197:
[----:B------:R-:W-:Y:S05]  /*8520*/  @P1 BRA `(.L_x_199) ;  /* 0x0000001400c01947 */ /* 0x000fea0003800000 */
[----:B-----5:R-:W-:-:S04]  /*8530*/  LOP3.LUT R7, R7, 0xff, RZ, 0xc0, !PT ;  /* 0x000000ff07077812 */ /* 0x020fc800078ec0ff */
[----:B------:R-:W-:-:S05]  /*8540*/  F2FP.F16.E4M3.UNPACK_B R7, R7 ;  /* 0x00000007ff07723e */ /* 0x000fca00020006ff */
[----:B------:R-:W-:-:S05]  /*8550*/  HADD2.F32 R12, -RZ, R7.H0_H0 ;  /* 0x20000007ff0c7230 */ /* 0x000fca0000004100 */
[----:B------:R-:W-:-:S04]  /*8560*/  FMUL R7, R12, R11 ;  /* 0x0000000b0c077220 */ /* 0x000fc80000400000 */
[----:B------:R-:W-:-:S05]  /*8570*/  FFMA R7, R14, R10, R7 ;  /* 0x0000000a0e077223 */ /* 0x000fca0000000007 */
[----:B------:R-:W-:-:S05]  /*8580*/  F2FP.SATFINITE.E4M3.F32.PACK_AB_MERGE_C R7, RZ, R7, RZ ;  /* 0x00000007ff07723e */ /* 0x000fca00048070ff */
[----:B------:R0:W-:Y:S01]  /*8590*/  STG.E.U8 desc[UR24][R8.64+0x99], R7 ;  /* 0x0000990708007986 */ /* 0x0001e2000c101118 */
[----:B------:R-:W-:Y:S05]  /*85a0*/  BRA `(.L_x_199) ;  /* 0x0000001400a07947 */ /* 0x000fea0003800000 */
.L_x_38:
[----:B------:R-:W-:Y:S01]  /*85b0*/  ISETP.GE.AND P0, PT, R32, 0x2, PT ;  /* 0x000000022000780c */ /* 0x000fe20003f06270 */
[-C--:B--2---:R-:W-:Y:S01]  /*85c0*/  FMUL R168, R168, R10.reuse ;  /* 0x0000000aa8a87220 */ /* 0x084fe20000400000 */
[----:B------:R-:W-:Y:S01]  /*85d0*/  ISETP.GE.AND P1, PT, R32, 0x1, PT ;  /* 0x000000012000780c */ /* 0x000fe20003f26270 */
[-C--:B------:R-:W-:Y:S01]  /*85e0*/  FMUL R173, R173, R10.reuse ;  /* 0x0000000aadad7220 */ /* 0x080fe20000400000 */
[C---:B------:R-:W-:Y:S01]  /*85f0*/  ISETP.LT.OR P4, PT, R31.reuse, 0x1, !P0 ;  /* 0x000000011f00780c */ /* 0x040fe20004781670 */
[-C--:B------:R-:W-:Y:S01]  /*8600*/  FMUL R166, R166, R10.reuse ;  /* 0x0000000aa6a67220 */ /* 0x080fe20000400000 */
[----:B------:R-:W-:Y:S01]  /*8610*/  ISETP.LT.OR P2, PT, R31, 0x1, !P1 ;  /* 0x000000011f00780c */ /* 0x000fe20004f41670 */
[----:B------:R-:W-:Y:S01]  /*8620*/  FMUL R171, R171, R10 ;  /* 0x0000000aabab7220 */ /* 0x000fe20000400000 */
[----:B------:R-:W-:Y:S01]  /*8630*/  F2FP.SATFINITE.E4M3.F32.PACK_AB_MERGE_C R7, RZ, R168, RZ ;  /* 0x000000a8ff07723e */ /* 0x000fe200048070ff */
[-C--:B------:R-:W-:Y:S01]  /*8640*/  FMUL R169, R169, R10.reuse ;  /* 0x0000000aa9a97220 */ /* 0x080fe20000400000 */
[----:B------:R-:W-:Y:S01]  /*8650*/  F2FP.SATFINITE.E4M3.F32.PACK_AB_MERGE_C R173, RZ, R173, RZ ;  /* 0x000000adffad723e */ /* 0x000fe200048070ff */
[-C--:B------:R-:W-:Y:S01]  /*8660*/  FMUL R164, R164, R10.reuse ;  /* 0x0000000aa4a47220 */ /* 0x080fe20000400000 */
[----:B------:R-:W-:Y:S01]  /*8670*/  ISETP.LT.OR P0, PT, R31, 0x9, !P0 ;  /* 0x000000091f00780c */ /* 0x000fe20004701670 */
[-C--:B------:R-:W-:Y:S01]  /*8680*/  FMUL R167, R167, R10.reuse ;  /* 0x0000000aa7a77220 */ /* 0x080fe20000400000 */
[----:B------:R-:W-:Y:S01]  /*8690*/  ISETP.LT.OR P1, PT, R31, 0x9, !P1 ;  /* 0x000000091f00780c */ /* 0x000fe20004f21670 */
[-C--:B------:R-:W-:Y:S01]  /*86a0*/  FMUL R162, R162, R10.reuse ;  /* 0x0000000aa2a27220 */ /* 0x080fe20000400000 */
[----:B------:R-:W-:Y:S01]  /*86b0*/  F2FP.SATFINITE.E4M3.F32.PACK_AB_MERGE_C R171, RZ, R171, RZ ;  /* 0x000000abffab723e */ /* 0x000fe200048070ff */
[----:B------:R0:W-:Y:S01]  /*86c0*/  @!P4 STG.E.U8 desc[UR24][R24.64+0x1], R7 ;  /* 0x000001071800c986 */ /* 0x0001e2000c101118 */
[C---:B------:R-:W-:Y:S01]  /*86d0*/  ISETP.GE.AND P4, PT, R32.reuse, 0x9, PT ;  /* 0x000000092000780c */ /* 0x040fe20003f86270 */
[-C--:B------:R-:W-:Y:S01]  /*86e0*/  FMUL R165, R165, R10.reuse ;  /* 0x0000000aa5a57220 */ /* 0x080fe20000400000 */
[----:B------:R-:W-:Y:S01]  /*86f0*/  F2FP.SATFINITE.E4M3.F32.PACK_AB_MERGE_C R169, RZ, R169, RZ ;  /* 0x000000a9ffa9723e */ /* 0x000fe200048070ff */
[----:B------:R-:W-:Y:S01]  /*8700*/  @!P2 STG.E.U8 desc[UR24][R24.64], R173 ;  /* 0x000000ad1800a986 */ /* 0x000fe2000c101118 */
[----:B------:R-:W-:Y:S01]  /*8710*/  ISETP.GE.AND P2, PT, R32, 0xa, PT ;  /* 0x0000000a2000780c */ /* 0x000fe20003f46270 */
[-C--:B------:R-:W-:Y:S01]  /*8720*/  FMUL R160, R160, R10.reuse ;  /* 0x0000000aa0a07220 */ /* 0x080fe20000400000 */
[----:B------:R-:W-:Y:S01]  /*8730*/  ISETP.LT.OR P5, PT, R31, 0x1, !P4 ;  /* 0x000000011f00780c */ /* 0x000fe200067a1670 */
[-C--:B------:R-:W-:Y:S01]  /*8740*/  FMUL R163, R163, R10.reuse ;  /* 0x0000000aa3a37220 */ /* 0x080fe20000400000 */
[C---:B------:R-:W-:Y:S01]  /*8750*/  ISETP.LT.OR P6, PT, R31.reuse, 0x1, !P2 ;  /* 0x000000011f00780c */ /* 0x040fe200057c1670 */
[----:B------:R-:W-:Y:S01]  /*8760*/  @!P1 STG.E.U8 desc[UR24][R8.64], R171 ;  /* 0x000000ab08009986 */ /* 0x000fe2000c101118 */
[----:B------:R-:W-:Y:S01]  /*8770*/  ISETP.LT.OR P4, PT, R31, 0x9, !P4 ;  /* 0x000000091f00780c */ /* 0x000fe20006781670 */
[----:B------:R-:W-:Y:S01]  /*8780*/  FMUL R158, R158, R10 ;  /* 0x0000000a9e9e7220 */ /* 0x000fe20000400000 */
[----:B0-----:R-:W-:Y:S01]  /*8790*/  F2FP.SATFINITE.E4M3.F32.PACK_AB_MERGE_C R7, RZ, R166, RZ ;  /* 0x000000a6ff07723e */ /* 0x001fe200048070ff */
[----:B------:R-:W-:Y:S01]  /*87a0*/  FMUL R159, R159, R10 ;  /* 0x0000000a9f9f7220 */ /* 0x000fe20000400000 */
[----:B------:R-:W-:Y:S01]  /*87b0*/  F2FP.SATFINITE.E4M3.F32.PACK_AB_MERGE_C R27, RZ, R164, RZ ;  /* 0x000000a4ff1b723e */ /* 0x000fe200048070ff */
[-C--:B------:R-:W-:Y:S01]  /*87c0*/  FMUL R156, R156, R10.reuse ;  /* 0x0000000a9c9c7220 */ /* 0x080fe20000400000 */
[----:B------:R-:W-:Y:S01]  /*87d0*/  ISETP.LT.OR P2, PT, R31, 0x9, !P2 ;  /* 0x000000091f00780c */ /* 0x000fe20005741670 */
[----:B------:R0:W-:Y:S01]  /*87e0*/  @!P0 STG.E.U8 desc[UR24][R8.64+0x1], R7 ;  /* 0x0000010708008986 */ /* 0x0001e2000c101118 */
[C---:B------:R-:W-:Y:S01]  /*87f0*/  ISETP.GE.AND P0, PT, R32.reuse, 0x11, PT ;  /* 0x000000112000780c */ /* 0x040fe20003f06270 */
[-C--:B------:R-:W-:Y:S01]  /*8800*/  FMUL R161, R161, R10.reuse ;  /* 0x0000000aa1a17220 */ /* 0x080fe20000400000 */
[----:B------:R-:W-:Y:S01]  /*8810*/  ISETP.GE.AND P1, PT, R32, 0x12, PT ;  /* 0x000000122000780c */ /* 0x000fe20003f26270 */
[----:B------:R-:W-:Y:S01]  /*8820*/  @!P5 STG.E.U8 desc[UR24][R24.64+0x8], R169 ;  /* 0x000008a91800d986 */ /* 0x000fe2000c101118 */
[C---:B------:R-:W-:Y:S01]  /*8830*/  ISETP.LT.OR P5, PT, R31.reuse, 0x1, !P0 ;  /* 0x000000011f00780c */ /* 0x040fe200047a1670 */
[-C--:B------:R-:W-:Y:S01]  /*8840*/  FMUL R154, R154, R10.reuse ;  /* 0x0000000a9a9a7220 */ /* 0x080fe20000400000 */
[----:B------:R-:W-:Y:S01]  /*8850*/  F2FP.SATFINITE.E4M3.F32.PACK_AB_MERGE_C R167, RZ, R167, RZ ;  /* 0x000000a7ffa7723e */ /* 0x000fe200048070ff */
[----:B------:R1:W-:Y:S01]  /*8860*/  @!P6 STG.E.U8 desc[UR24][R24.64+0x9], R27 ;  /* 0x0000091b1800e986 */ /* 0x0003e2000c101118 */
[----:B------:R-:W-:Y:S01]  /*8870*/  ISETP.LT.OR P6, PT, R31, 0x1, !P1 ;  /* 0x000000011f00780c */ /* 0x000fe20004fc1670 */
[----:B------:R-:W-:Y:S01]  /*8880*/  FMUL R155, R155, R10 ;  /* 0x0000000a9b9b7220 */ /* 0x000fe20000400000 */
[----:B------:R-:W-:Y:S01]  /*8890*/  F2FP.SATFINITE.E4M3.F32.PACK_AB_MERGE_C R165, RZ, R165, RZ ;  /* 0x000000a5ffa5723e */ /* 0x000fe200048070ff */
[----:B------:R-:W-:Y:S01]  /*88a0*/  @!P4 STG.E.U8 desc[UR24][R8.64+0x8], R167 ;  /* 0x000008a70800c986 */ /* 0x000fe2000c101118 */
[----:B0-----:R-:W-:Y:S01]  /*88b0*/  F2FP.SATFINITE.E4M3.F32.PACK_AB_MERGE_C R7, RZ, R162, RZ ;  /* 0x000000a2ff07723e */ /* 0x001fe200048070ff */
[-C--:B------:R-:W-:Y:S01]  /*88c0*/  FMUL R152, R152, R10.reuse ;  /* 0x0000000a98987220 */ /* 0x080fe20000400000 */
[----:B------:R-:W-:Y:S01]  /*88d0*/  ISETP.GE.AND P4, PT, R32, 0x19, PT ;  /* 0x000000192000780c */ /* 0x000fe20003f86270 */
[-C--:B------:R-:W-:Y:S01]  /*88e0*/  FMUL R157, R157, R10.reuse ;  /* 0x0000000a9d9d7220 */ /* 0x080fe20000400000 */
[C---:B------:R-:W-:Y:S01]  /*88f0*/  ISETP.LT.OR P0, PT, R31.reuse, 0x9, !P0 ;  /* 0x000000091f00780c */ /* 0x040fe20004701670 */
[----:B------:R0:W-:Y:S01]  /*8900*/  @!P2 STG.E.U8 desc[UR24][R8.64+0x9], R7 ;  /* 0x000009070800a986 */ /* 0x0001e2000c101118 */
[----:B------:R-:W-:Y:S01]  /*8910*/  ISETP.LT.OR P1, PT, R31, 0x9, !P1 ;  /* 0x000000091f00780c */ /* 0x000fe20004f21670 */
[----:B------:R-:W-:Y:S01]  /*8920*/  FMUL R150, R150, R10 ;  /* 0x0000000a96967220 */ /* 0x000fe20000400000 */
[----:B-1----:R-:W-:Y:S01]  /*8930*/  F2FP.SATFINITE.E4M3.F32.PACK_AB_MERGE_C R27, RZ, R160, RZ ;  /* 0x000000a0ff1b723e */ /* 0x002fe200048070ff */
[----:B------:R-:W-:Y:S01]  /*8940*/  @!P5 STG.E.U8 desc[UR24][R24.64+0x10], R165 ;  /* 0x000010a51800d986 */ /* 0x000fe2000c101118 */
[----:B------:R-:W-:Y:S01]  /*8950*/  ISETP.GE.AND P2, PT, R32, 0x1a, PT ;  /* 0x0000001a2000780c */ /* 0x000fe20003f46270 */
[-C--:B------:R-:W-:Y:S01]  /*8960*/  FMUL R151, R151, R10.reuse ;  /* 0x0000000a97977220 */ /* 0x080fe20000400000 */
[C---:B------:R-:W-:Y:S01]  /*8970*/  ISETP.LT.OR P5, PT, R31.reuse, 0x1, !P4 ;  /* 0x000000011f00780c */ /* 0x040fe200067a1670 */
[----:B------:R1:W-:Y:S01]  /*8980*/  @!P6 STG.E.U8 desc[UR24][R24.64+0x11], R27 ;  /* 0x0000111b1800e986 */ /* 0x0003e2000c101118 */
[----:B------:R-:W-:Y:S01]  /*8990*/  ISETP.LT.OR P6, PT, R31, 0x1, !P2 ;  /* 0x000000011f00780c */ /* 0x000fe200057c1670 */
[-C--:B------:R-:W-:Y:S01]  /*89a0*/  FMUL R148, R148, R10.reuse ;  /* 0x0000000a94947220 */ /* 0x080fe20000400000 */
[----:B------:R-:W-:Y:S01]  /*89b0*/  F2FP.SATFINITE.E4M3.F32.PACK_AB_MERGE_C R163, RZ, R163, RZ ;  /* 0x000000a3ffa3723e */ /* 0x000fe200048070ff */
[----:B------:R-:W-:Y:S01]  /*89c0*/  FMUL R153, R153, R10 ;  /* 0x0000000a99997220 */ /* 0x000fe20000400000 */
[----:B0-----:R-:W-:Y:S01]  /*89d0*/  F2FP.SATFINITE.E4M3.F32.PACK_AB_MERGE_C R7, RZ, R158, RZ ;  /* 0x0000009eff07723e */ /* 0x001fe200048070ff */
[-C--:B------:R-:W-:Y:S01]  /*89e0*/  FMUL R146, R146, R10.reuse ;  /* 0x0000000a92927220 */ /* 0x080fe20000400000 */
[----:B------:R-:W-:Y:S01]  /*89f0*/  F2FP.SATFINITE.E4M3.F32.PACK_AB_MERGE_C R159, RZ, R159, RZ ;  /* 0x0000009fff9f723e */ /* 0x000fe200048070ff */
[----:B------:R-:W-:Y:S01]  /*8a00*/  @!P0 STG.E.U8 desc[UR24][R8.64+0x10], R163 ;  /* 0x000010a308008986 */ /* 0x000fe2000c101118 */
[----:B------:R-:W-:Y:S01]  /*8a10*/  ISETP.GE.AND P0, PT, R32, 0x21, PT ;  /* 0x000000212000780c */ /* 0x000fe20003f06270 */
[----:B------:R-:W-:Y:S01]  /*8a20*/  FMUL R147, R147, R10 ;  /* 0x0000000a93937220 */ /* 0x000fe20000400000 */
[C---:B------:R-:W-:Y:S01]  /*8a30*/  ISETP.LT.OR P4, PT, R31.reuse, 0x9, !P4 ;  /* 0x000000091f00780c */ /* 0x040fe20006781670 */
[----:B------:R0:W-:Y:S01]  /*8a40*/  @!P1 STG.E.U8 desc[UR24][R8.64+0x11], R7 ;  /* 0x0000110708009986 */ /* 0x0001e2000c101118 */
[----:B-1----:R-:W-:Y:S01]  /*8a50*/  F2FP.SATFINITE.E4M3.F32.PACK_AB_MERGE_C R27, RZ, R156, RZ ;  /* 0x0000009cff1b723e */ /* 0x002fe200048070ff */
[-C--:B------:R-:W-:Y:S01]  /*8a60*/  FMUL R144, R144, R10.reuse ;  /* 0x0000000a90907220 */ /* 0x080fe20000400000 */
[----:B------:R-:W-:Y:S01]  /*8a70*/  ISETP.LT.OR P2, PT, R31, 0x9, !P2 ;  /* 0x000000091f00780c */ /* 0x000fe20005741670 */
        /* <DEDUP_REMOVED lines=115> */
[----:B------:R-:W-:Y:S01]  /*91b0*/  ISETP.LT.OR P4, PT, R31, 0x9, !P4 ;  /* 0x000000091f00780c */ /* 0x000fe20006781670 */
[----:B------:R0:W-:Y:S01]  /*91c0*/  @!P1 STG.E.U8 desc[UR24][R8.64+0x41], R7 ;  /* 0x0000410708009986 */ /* 0x0001e2000c101118 */
[----:B-1----:R-:W-:Y:S01]  /*91d0*/  F2FP.SATFINITE.E4M3.F32.PACK_AB_MERGE_C R27, RZ, R132, RZ ;  /* 0x00000084ff1b723e */ /* 0x002fe200048070ff */
[-C--:B------:R-:W-:Y:S01]  /*91e0*/  FMUL R117, R117, R10.reuse ;  /* 0x0000000a75757220 */ /* 0x080fe20000400000 */
[C---:B------:R-:W-:Y:S01]  /*91f0*/  ISETP.LT.OR P2, PT, R31.reuse, 0x9, !P2 ;  /* 0x000000091f00780c */ /* 0x040fe20005741670 */
        /* <DEDUP_REMOVED lines=13> */
[----:B------:R-:W-:Y:S01]  /*92d0*/  ISETP.LT.OR P0, PT, R31, 0x9, !P0 ;  /* 0x000000091f00780c */ /* 0x000fe20004701670 */
[----:B------:R-:W-:Y:S01]  /*92e0*/  FMUL R109, R109, R10 ;  /* 0x0000000a6d6d7220 */ /* 0x000fe20000400000 */
[----:B------:R-:W-:Y:S01]  /*92f0*/  ISETP.LT.OR P5, PT, R31, 0x9, !P5 ;  /* 0x000000091f00780c */ /* 0x000fe20006fa1670 */
[----:B------:R0:W-:Y:S01]  /*9300*/  @!P2 STG.E.U8 desc[UR24][R8.64+0x49], R7 ;  /* 0x000049070800a986 */ /* 0x0001e2000c101118 */
[----:B-1----:R-:W-:Y:S01]  /*9310*/  F2FP.SATFINITE.E4M3.F32.PACK_AB_MERGE_C R27, RZ, R128, RZ ;  /* 0x00000080ff1b723e */ /* 0x002fe200048070ff */
[-C--:B------:R-:W-:Y:S01]  /*9320*/  FMUL R18, R18, R10.reuse ;  /* 0x0000000a12127220 */ /* 0x080fe20000400000 */
[----:B------:R-:W-:Y:S01]  /*9330*/  F2FP.SATFINITE.E4M3.F32.PACK_AB_MERGE_C R133, RZ, R133, RZ ;  /* 0x00000085ff85723e */ /* 0x000fe200048070ff */
[----:B------:R-:W-:Y:S01]  /*9340*/  @!P1 STG.E.U8 desc[UR24][R24.64+0x50], R131 ;  /* 0x0000508318009986 */ /* 0x000fe2000c101118 */
[----:B------:R-:W-:Y:S01]  /*9350*/  ISETP.GE.AND P1, PT, R32, 0x5a, PT ;  /* 0x0000005a2000780c */ /* 0x000fe20003f26270 */
[-C--:B------:R-:W-:Y:S01]  /*9360*/  FMUL R22, R22, R10.reuse ;  /* 0x0000000a16167220 */ /* 0x080fe20000400000 */
[----:B------:R-:W-:Y:S01]  /*9370*/  F2FP.SATFINITE.E4M3.F32.PACK_AB_MERGE_C R125, RZ, R125, RZ ;  /* 0x0000007dff7d723e */ /* 0x000fe200048070ff */
[----:B------:R1:W-:Y:S01]  /*9380*/  @!P6 STG.E.U8 desc[UR24][R24.64+0x51], R27 ;  /* 0x0000511b1800e986 */ /* 0x0003e2000c101118 */
[----:B------:R-:W-:Y:S01]  /*9390*/  ISETP.GE.AND P6, PT, R32, 0x59, PT ;  /* 0x000000592000780c */ /* 0x000fe20003fc6270 */
[-C--:B------:R-:W-:Y:S01]  /*93a0*/  FMUL R107, R107, R10.reuse ;  /* 0x0000000a6b6b7220 */ /* 0x080fe20000400000 */
[C---:B------:R-:W-:Y:S01]  /*93b0*/  ISETP.LT.OR P4, PT, R31.reuse, 0x1, !P1 ;  /* 0x000000011f00780c */ /* 0x040fe20004f81670 */
[----:B------:R-:W-:Y:S01]  /*93c0*/  @!P0 STG.E.U8 desc[UR24][R8.64+0x50], R133 ;  /* 0x0000508508008986 */ /* 0x000fe2000c101118 */
[----:B------:R-:W-:Y:S01]  /*93d0*/  ISETP.LT.OR P2, PT, R31, 0x1, !P6 ;  /* 0x000000011f00780c */ /* 0x000fe20007741670 */
[----:B------:R-:W-:Y:S01]  /*93e0*/  FMUL R23, R23, R10 ;  /* 0x0000000a17177220 */ /* 0x000fe20000400000 */
[----:B0-----:R-:W-:Y:S01]  /*93f0*/  F2FP.SATFINITE.E4M3.F32.PACK_AB_MERGE_C R7, RZ, R126, RZ ;  /* 0x0000007eff07723e */ /* 0x001fe200048070ff */
[-C--:B------:R-:W-:Y:S01]  /*9400*/  FMUL R20, R20, R10.reuse ;  /* 0x0000000a14147220 */ /* 0x080fe20000400000 */
[----:B------:R-:W-:Y:S01]  /*9410*/  ISETP.LT.OR P0, PT, R31, 0x9, !P6 ;  /* 0x000000091f00780c */ /* 0x000fe20007701670 */
[----:B------:R-:W-:Y:S01]  /*9420*/  FMUL R21, R21, R10 ;  /* 0x0000000a15157220 */ /* 0x000fe20000400000 */
[----:B------:R-:W-:Y:S01]  /*9430*/  ISETP.LT.OR P1, PT, R31, 0x9, !P1 ;  /* 0x000000091f00780c */ /* 0x000fe20004f21670 */
[----:B------:R0:W-:Y:S01]  /*9440*/  @!P5 STG.E.U8 desc[UR24][R8.64+0x51], R7 ;  /* 0x000051070800d986 */ /* 0x0001e2000c101118 */
[----:B-1----:R-:W-:Y:S01]  /*9450*/  F2FP.SATFINITE.E4M3.F32.PACK_AB_MERGE_C R27, RZ, R124, RZ ;  /* 0x0000007cff1b723e */ /* 0x002fe200048070ff */
[-C--:B------:R-:W-:Y:S01]  /*9460*/  FMUL R19, R19, R10.reuse ;  /* 0x0000000a13137220 */ /* 0x080fe20000400000 */
[----:B------:R-:W-:Y:S01]  /*9470*/  F2FP.SATFINITE.E4M3.F32.PACK_AB_MERGE_C R129, RZ, R129, RZ ;  /* 0x00000081ff81723e */ /* 0x000fe200048070ff */
        /* <DEDUP_REMOVED lines=12> */
[-C--:B------:R-:W-:Y:S01]  /*9540*/  FMUL R13, R13, R10.reuse ;  /* 0x0000000a0d0d7220 */ /* 0x080fe20000400000 */
[----:B------:R-:W-:Y:S01]  /*9550*/  ISETP.LT.OR P4, PT, R31, 0x9, !P4 ;  /* 0x000000091f00780c */ /* 0x000fe20006781670 */
[----:B------:R-:W-:Y:S01]  /*9560*/  FMUL R15, R15, R10 ;  /* 0x0000000a0f0f7220 */ /* 0x000fe20000400000 */
[----:B0-----:R-:W-:Y:S01]  /*9570*/  F2FP.SATFINITE.E4M3.F32.PACK_AB_MERGE_C R7, RZ, R122, RZ ;  /* 0x0000007aff07723e */ /* 0x001fe200048070ff */
[----:B------:R-:W-:Y:S01]  /*9580*/  FMUL R14, R14, R10 ;  /* 0x0000000a0e0e7220 */ /* 0x000fe20000400000 */
[----:B------:R-:W-:-:S02]  /*9590*/  ISETP.GE.AND P0, PT, R32, 0x6a, PT ;  /* 0x0000006a2000780c */ /* 0x000fc40003f06270 */
[----:B-1----:R-:W-:Y:S01]  /*95a0*/  F2FP.SATFINITE.E4M3.F32.PACK_AB_MERGE_C R27, RZ, R120, RZ ;  /* 0x00000078ff1b723e */ /* 0x002fe200048070ff */
[----:B------:R0:W-:Y:S01]  /*95b0*/  @!P1 STG.E.U8 desc[UR24][R8.64+0x59], R7 ;  /* 0x0000590708009986 */ /* 0x0001e2000c101118 */
[----:B------:R-:W-:Y:S02]  /*95c0*/  ISETP.GE.AND P1, PT, R32, 0x69, PT ;  /* 0x000000692000780c */ /* 0x000fe40003f26270 */
[C---:B------:R-:W-:Y:S01]  /*95d0*/  ISETP.LT.OR P2, PT, R31.reuse, 0x9, !P2 ;  /* 0x000000091f00780c */ /* 0x040fe20005741670 */
[----:B------:R-:W-:Y:S01]  /*95e0*/  @!P5 STG.E.U8 desc[UR24][R24.64+0x60], R123 ;  /* 0x0000607b1800d986 */ /* 0x000fe2000c101118 */
[----:B------:R-:W-:Y:S02]  /*95f0*/  ISETP.LT.OR P5, PT, R31, 0x1, !P0 ;  /* 0x000000011f00780c */ /* 0x000fe400047a1670 */
[----:B------:R-:W-:Y:S01]  /*9600*/  F2FP.SATFINITE.E4M3.F32.PACK_AB_MERGE_C R105, RZ, R105, RZ ;  /* 0x00000069ff69723e */ /* 0x000fe200048070ff */
[----:B------:R1:W-:Y:S01]  /*9610*/  @!P6 STG.E.U8 desc[UR24][R24.64+0x61], R27 ;  /* 0x0000611b1800e986 */ /* 0x0003e2000c101118 */
[----:B------:R-:W-:-:S02]  /*9620*/  F2FP.SATFINITE.E4M3.F32.PACK_AB_MERGE_C R121, RZ, R121, RZ ;  /* 0x00000079ff79723e */ /* 0x000fc400048070ff */
[C---:B------:R-:W-:Y:S01]  /*9630*/  ISETP.LT.OR P0, PT, R31.reuse, 0x9, !P0 ;  /* 0x000000091f00780c */ /* 0x040fe20004701670 */
[----:B------:R-:W-:Y:S01]  /*9640*/  @!P4 STG.E.U8 desc[UR24][R8.64+0x60], R127 ;  /* 0x0000607f0800c986 */ /* 0x000fe2000c101118 */
[C---:B------:R-:W-:Y:S02]  /*9650*/  ISETP.LT.OR P4, PT, R31.reuse, 0x1, !P1 ;  /* 0x000000011f00780c */ /* 0x040fe40004f81670 */
[----:B------:R-:W-:Y:S02]  /*9660*/  ISETP.LT.OR P1, PT, R31, 0x9, !P1 ;  /* 0x000000091f00780c */ /* 0x000fe40004f21670 */
[----:B0-----:R-:W-:Y:S02]  /*9670*/  F2FP.SATFINITE.E4M3.F32.PACK_AB_MERGE_C R7, RZ, R118, RZ ;  /* 0x00000076ff07723e */ /* 0x001fe400048070ff */
[----:B------:R-:W-:Y:S02]  /*9680*/  F2FP.SATFINITE.E4M3.F32.PACK_AB_MERGE_C R29, RZ, R116, RZ ;  /* 0x00000074ff1d723e */ /* 0x000fe400048070ff */
[----:B-1----:R-:W-:Y:S01]  /*9690*/  F2FP.SATFINITE.E4M3.F32.PACK_AB_MERGE_C R27, RZ, R114, RZ ;  /* 0x00000072ff1b723e */ /* 0x002fe200048070ff */
[----:B------:R0:W-:Y:S01]  /*96a0*/  @!P2 STG.E.U8 desc[UR24][R8.64+0x61], R7 ;  /* 0x000061070800a986 */ /* 0x0001e2000c101118 */
[----:B------:R-:W-:-:S02]  /*96b0*/  ISETP.GE.AND P2, PT, R32, 0x71, PT ;  /* 0x000000712000780c */ /* 0x000fc40003f46270 */
[----:B------:R-:W-:Y:S01]  /*96c0*/  F2FP.SATFINITE.E4M3.F32.PACK_AB_MERGE_C R119, RZ, R119, RZ ;  /* 0x00000077ff77723e */ /* 0x000fe200048070ff */
[----:B------:R-:W-:Y:S01]  /*96d0*/  @!P4 STG.E.U8 desc[UR24][R24.64+0x68], R105 ;  /* 0x000068691800c986 */ /* 0x000fe2000c101118 */
[C---:B------:R-:W-:Y:S02]  /*96e0*/  ISETP.LT.OR P4, PT, R31.reuse, 0x1, !P2 ;  /* 0x000000011f00780c */ /* 0x040fe40005781670 */
[----:B------:R-:W-:Y:S01]  /*96f0*/  ISETP.LT.OR P2, PT, R31, 0x9, !P2 ;  /* 0x000000091f00780c */ /* 0x000fe20005741670 */
[----:B------:R1:W-:Y:S01]  /*9700*/  @!P5 STG.E.U8 desc[UR24][R24.64+0x69], R27 ;  /* 0x0000691b1800d986 */ /* 0x0003e2000c101118 */
[----:B------:R-:W-:Y:S02]  /*9710*/  F2FP.SATFINITE.E4M3.F32.PACK_AB_MERGE_C R115, RZ, R115, RZ ;  /* 0x00000073ff73723e */ /* 0x000fe400048070ff */
[----:B------:R-:W-:Y:S01]  /*9720*/  F2FP.SATFINITE.E4M3.F32.PACK_AB_MERGE_C R117, RZ, R117, RZ ;  /* 0x00000075ff75723e */ /* 0x000fe200048070ff */
[----:B------:R-:W-:Y:S01]  /*9730*/  @!P1 STG.E.U8 desc[UR24][R8.64+0x68], R121 ;  /* 0x0000687908009986 */ /* 0x000fe2000c101118 */
[----:B------:R-:W-:-:S02]  /*9740*/  ISETP.GE.AND P1, PT, R32, 0x72, PT ;  /* 0x000000722000780c */ /* 0x000fc40003f26270 */
[----:B0-----:R-:W-:Y:S01]  /*9750*/  F2FP.SATFINITE.E4M3.F32.PACK_AB_MERGE_C R7, RZ, R112, RZ ;  /* 0x00000070ff07723e */ /* 0x001fe200048070ff */
[----:B------:R0:W-:Y:S01]  /*9760*/  @!P0 STG.E.U8 desc[UR24][R8.64+0x69], R29 ;  /* 0x0000691d08008986 */ /* 0x0001e2000c101118 */
[C---:B------:R-:W-:Y:S02]  /*9770*/  ISETP.LT.OR P5, PT, R31.reuse, 0x1, !P1 ;  /* 0x000000011f00780c */ /* 0x040fe40004fa1670 */
[----:B------:R-:W-:Y:S01]  /*9780*/  ISETP.LT.OR P1, PT, R31, 0x9, !P1 ;  /* 0x000000091f00780c */ /* 0x000fe20004f21670 */
[----:B------:R-:W-:Y:S01]  /*9790*/  @!P4 STG.E.U8 desc[UR24][R24.64+0x70], R119 ;  /* 0x000070771800c986 */ /* 0x000fe2000c101118 */
[C---:B------:R-:W-:Y:S02]  /*97a0*/  ISETP.GE.AND P4, PT, R32.reuse, 0x7a, PT ;  /* 0x0000007a2000780c */ /* 0x040fe40003f86270 */
[----:B------:R-:W-:Y:S02]  /*97b0*/  ISETP.GE.AND P0, PT, R32, 0x79, PT ;  /* 0x000000792000780c */ /* 0x000fe40003f06270 */
[----:B-1----:R-:W-:-:S02]  /*97c0*/  F2FP.SATFINITE.E4M3.F32.PACK_AB_MERGE_C R27, RZ, R110, RZ ;  /* 0x0000006eff1b723e */ /* 0x002fc400048070ff */
[C---:B------:R-:W-:Y:S02]  /*97d0*/  ISETP.LT.OR P6, PT, R31.reuse, 0x1, !P0 ;  /* 0x000000011f00780c */ /* 0x040fe400047c1670 */
[C---:B------:R-:W-:Y:S01]  /*97e0*/  ISETP.LT.OR P0, PT, R31.reuse, 0x9, !P0 ;  /* 0x000000091f00780c */ /* 0x040fe20004701670 */
[----:B------:R1:W-:Y:S01]  /*97f0*/  @!P5 STG.E.U8 desc[UR24][R24.64+0x71], R7 ;  /* 0x000071071800d986 */ /* 0x0003e2000c101118 */
[C---:B------:R-:W-:Y:S02]  /*9800*/  ISETP.LT.OR P5, PT, R31.reuse, 0x9, !P4 ;  /* 0x000000091f00780c */ /* 0x040fe400067a1670 */
[----:B------:R-:W-:Y:S01]  /*9810*/  F2FP.SATFINITE.E4M3.F32.PACK_AB_MERGE_C R113, RZ, R113, RZ ;  /* 0x00000071ff71723e */ /* 0x000fe200048070ff */
[----:B------:R-:W-:Y:S01]  /*9820*/  @!P2 STG.E.U8 desc[UR24][R8.64+0x70], R115 ;  /* 0x000070730800a986 */ /* 0x000fe2000c101118 */
[----:B------:R-:W-:Y:S02]  /*9830*/  ISETP.LT.OR P2, PT, R31, 0x1, !P4 ;  /* 0x000000011f00780c */ /* 0x000fe40006741670 */
[C---:B------:R-:W-:Y:S01]  /*9840*/  ISETP.GE.AND P4, PT, R32.reuse, 0x82, PT ;  /* 0x000000822000780c */ /* 0x040fe20003f86270 */
[----:B------:R2:W-:Y:S01]  /*9850*/  @!P1 STG.E.U8 desc[UR24][R8.64+0x71], R27 ;  /* 0x0000711b08009986 */ /* 0x0005e2000c101118 */
[----:B------:R-:W-:-:S02]  /*9860*/  ISETP.GE.AND P1, PT, R32, 0x81, PT ;  /* 0x000000812000780c */ /* 0x000fc40003f26270 */
[----:B0-----:R-:W-:Y:S01]  /*9870*/  F2FP.SATFINITE.E4M3.F32.PACK_AB_MERGE_C R29, RZ, R106, RZ ;  /* 0x0000006aff1d723e */ /* 0x001fe200048070ff */
[----:B------:R-:W-:Y:S01]  /*9880*/  @!P6 STG.E.U8 desc[UR24][R24.64+0x78], R117 ;  /* 0x000078751800e986 */ /* 0x000fe2000c101118 */
[----:B-1----:R-:W-:Y:S02]  /*9890*/  F2FP.SATFINITE.E4M3.F32.PACK_AB_MERGE_C R7, RZ, R108, RZ ;  /* 0x0000006cff07723e */ /* 0x002fe400048070ff */
[C---:B------:R-:W-:Y:S02]  /*98a0*/  ISETP.LT.OR P6, PT, R31.reuse, 0x1, !P1 ;  /* 0x000000011f00780c */ /* 0x040fe40004fc1670 */
[----:B------:R-:W-:Y:S01]  /*98b0*/  F2FP.SATFINITE.E4M3.F32.PACK_AB_MERGE_C R111, RZ, R111, RZ ;  /* 0x0000006fff6f723e */ /* 0x000fe200048070ff */
[----:B------:R0:W-:Y:S01]  /*98c0*/  @!P2 STG.E.U8 desc[UR24][R24.64+0x79], R7 ;  /* 0x000079071800a986 */ /* 0x0001e2000c101118 */
[C---:B------:R-:W-:Y:S02]  /*98d0*/  ISETP.LT.OR P2, PT, R31.reuse, 0x1, !P4 ;  /* 0x000000011f00780c */ /* 0x040fe40006741670 */
[----:B--2---:R-:W-:Y:S01]  /*98e0*/  F2FP.SATFINITE.E4M3.F32.PACK_AB_MERGE_C R27, RZ, R104, RZ ;  /* 0x00000068ff1b723e */ /* 0x004fe200048070ff */
[----:B------:R-:W-:Y:S01]  /*98f0*/  @!P0 STG.E.U8 desc[UR24][R8.64+0x78], R113 ;  /* 0x0000787108008986 */ /* 0x000fe2000c101118 */
[----:B------:R-:W-:-:S02]  /*9900*/  ISETP.LT.OR P1, PT, R31, 0x9, !P1 ;  /* 0x000000091f00780c */ /* 0x000fc40004f21670 */
[C---:B------:R-:W-:Y:S01]  /*9910*/  ISETP.GE.AND P0, PT, R32.reuse, 0x89, PT ;  /* 0x000000892000780c */ /* 0x040fe20003f06270 */
[----:B------:R1:W-:Y:S01]  /*9920*/  @!P5 STG.E.U8 desc[UR24][R8.64+0x79], R27 ;  /* 0x0000791b0800d986 */ /* 0x0003e2000c101118 */
[C---:B------:R-:W-:Y:S02]  /*9930*/  ISETP.LT.OR P5, PT, R31.reuse, 0x9, !P4 ;  /* 0x000000091f00780c */ /* 0x040fe400067a1670 */
[----:B------:R-:W-:Y:S01]  /*9940*/  ISETP.GE.AND P4, PT, R32, 0x8a, PT ;  /* 0x0000008a2000780c */ /* 0x000fe20003f86270 */
[----:B------:R-:W-:Y:S01]  /*9950*/  @!P6 STG.E.U8 desc[UR24][R24.64+0x80], R111 ;  /* 0x0000806f1800e986 */ /* 0x000fe2000c101118 */
[C---:B------:R-:W-:Y:S02]  /*9960*/  ISETP.LT.OR P6, PT, R31.reuse, 0x1, !P0 ;  /* 0x000000011f00780c */ /* 0x040fe400047c1670 */
[----:B------:R-:W-:Y:S01]  /*9970*/  F2FP.SATFINITE.E4M3.F32.PACK_AB_MERGE_C R109, RZ, R109, RZ ;  /* 0x0000006dff6d723e */ /* 0x000fe200048070ff */
[----:B------:R-:W-:Y:S01]  /*9980*/  @!P2 STG.E.U8 desc[UR24][R24.64+0x81], R29 ;  /* 0x0000811d1800a986 */ /* 0x000fe2000c101118 */
[----:B------:R-:W-:-:S02]  /*9990*/  ISETP.LT.OR P2, PT, R31, 0x1, !P4 ;  /* 0x000000011f00780c */ /* 0x000fc40006741670 */
[----:B0-----:R-:W-:Y:S01]  /*99a0*/  F2FP.SATFINITE.E4M3.F32.PACK_AB_MERGE_C R7, RZ, R18, RZ ;  /* 0x00000012ff07723e */ /* 0x001fe200048070ff */
[----:B------:R-:W-:Y:S01]  /*99b0*/  @!P1 STG.E.U8 desc[UR24][R8.64+0x80], R109 ;  /* 0x0000806d08009986 */ /* 0x000fe2000c101118 */
[----:B-1----:R-:W-:Y:S02]  /*99c0*/  F2FP.SATFINITE.E4M3.F32.PACK_AB_MERGE_C R27, RZ, R22, RZ ;  /* 0x00000016ff1b723e */ /* 0x002fe400048070ff */
[----:B------:R-:W-:Y:S01]  /*99d0*/  F2FP.SATFINITE.E4M3.F32.PACK_AB_MERGE_C R107, RZ, R107, RZ ;  /* 0x0000006bff6b723e */ /* 0x000fe200048070ff */
[----:B------:R0:W-:Y:S01]  /*99e0*/  @!P5 STG.E.U8 desc[UR24][R8.64+0x81], R7 ;  /* 0x000081070800d986 */ /* 0x0001e2000c101118 */
[C---:B------:R-:W-:Y:S02]  /*99f0*/  ISETP.LT.OR P0, PT, R31.reuse, 0x9, !P0 ;  /* 0x000000091f00780c */ /* 0x040fe40004701670 */
[----:B------:R-:W-:Y:S01]  /*9a00*/  ISETP.LT.OR P1, PT, R31, 0x9, !P4 ;  /* 0x000000091f00780c */ /* 0x000fe20006721670 */
[----:B------:R-:W-:Y:S01]  /*9a10*/  @!P6 STG.E.U8 desc[UR24][R24.64+0x88], R107 ;  /* 0x0000886b1800e986 */ /* 0x000fe2000c101118 */
[----:B------:R-:W-:-:S02]  /*9a20*/  ISETP.GE.AND P4, PT, R32, 0x92, PT ;  /* 0x000000922000780c */ /* 0x000fc40003f86270 */
[----:B------:R-:W-:Y:S01]  /*9a30*/  F2FP.SATFINITE.E4M3.F32.PACK_AB_MERGE_C R23, RZ, R23, RZ ;  /* 0x00000017ff17723e */ /* 0x000fe200048070ff */
[----:B------:R-:W-:Y:S01]  /*9a40*/  @!P2 STG.E.U8 desc[UR24][R24.64+0x89], R27 ;  /* 0x0000891b1800a986 */ /* 0x000fe2000c101118 */
[----:B------:R-:W-:Y:S02]  /*9a50*/  ISETP.GE.AND P2, PT, R32, 0x91, PT ;  /* 0x000000912000780c */ /* 0x000fe40003f46270 */
[C---:B------:R-:W-:Y:S02]  /*9a60*/  ISETP.LT.OR P6, PT, R31.reuse, 0x1, !P4 ;  /* 0x000000011f00780c */ /* 0x040fe400067c1670 */
[----:B------:R-:W-:Y:S01]  /*9a70*/  ISETP.LT.OR P5, PT, R31, 0x1, !P2 ;  /* 0x000000011f00780c */ /* 0x000fe200057a1670 */
[----:B------:R-:W-:Y:S01]  /*9a80*/  @!P0 STG.E.U8 desc[UR24][R8.64+0x88], R23 ;  /* 0x0000881708008986 */ /* 0x000fe2000c101118 */
[----:B0-----:R-:W-:Y:S02]  /*9a90*/  F2FP.SATFINITE.E4M3.F32.PACK_AB_MERGE_C R7, RZ, R20, RZ ;  /* 0x00000014ff07723e */ /* 0x001fe400048070ff */
[----:B------:R-:W-:-:S02]  /*9aa0*/  F2FP.SATFINITE.E4M3.F32.PACK_AB_MERGE_C R21, RZ, R21, RZ ;  /* 0x00000015ff15723e */ /* 0x000fc400048070ff */
[----:B------:R-:W-:Y:S01]  /*9ab0*/  F2FP.SATFINITE.E4M3.F32.PACK_AB_MERGE_C R19, RZ, R19, RZ ;  /* 0x00000013ff13723e */ /* 0x000fe200048070ff */
[----:B------:R0:W-:Y:S01]  /*9ac0*/  @!P1 STG.E.U8 desc[UR24][R8.64+0x89], R7 ;  /* 0x0000890708009986 */ /* 0x0001e2000c101118 */
[C---:B------:R-:W-:Y:S02]  /*9ad0*/  ISETP.LT.OR P0, PT, R31.reuse, 0x9, !P2 ;  /* 0x000000091f00780c */ /* 0x040fe40005701670 */
[C---:B------:R-:W-:Y:S01]  /*9ae0*/  ISETP.GE.AND P1, PT, R32.reuse, 0x9a, PT ;  /* 0x0000009a2000780c */ /* 0x040fe20003f26270 */
[----:B------:R1:W-:Y:S01]  /*9af0*/  @!P6 STG.E.U8 desc[UR24][R24.64+0x91], R19 ;  /* 0x000091131800e986 */ /* 0x0003e2000c101118 */
[----:B------:R-:W-:Y:S02]  /*9b00*/  ISETP.GE.AND P2, PT, R32, 0x99, PT ;  /* 0x000000992000780c */ /* 0x000fe40003f46270 */
[C---:B------:R-:W-:Y:S01]  /*9b10*/  ISETP.LT.OR P4, PT, R31.reuse, 0x9, !P4 ;  /* 0x000000091f00780c */ /* 0x040fe20006781670 */
[----:B------:R2:W-:Y:S01]  /*9b20*/  @!P5 STG.E.U8 desc[UR24][R24.64+0x90], R21 ;  /* 0x000090151800d986 */ /* 0x0005e2000c101118 */
[----:B------:R-:W-:-:S02]  /*9b30*/  ISETP.LT.OR P6, PT, R31, 0x1, !P1 ;  /* 0x000000011f00780c */ /* 0x000fc40004fc1670 */
[C---:B------:R-:W-:Y:S02]  /*9b40*/  ISETP.LT.OR P5, PT, R31.reuse, 0x1, !P2 ;  /* 0x000000011f00780c */ /* 0x040fe400057a1670 */
[C---:B------:R-:W-:Y:S02]  /*9b50*/  ISETP.LT.OR P2, PT, R31.reuse, 0x9, !P2 ;  /* 0x000000091f00780c */ /* 0x040fe40005741670 */
[----:B------:R-:W-:Y:S02]  /*9b60*/  ISETP.LT.OR P1, PT, R31, 0x9, !P1 ;  /* 0x000000091f00780c */ /* 0x000fe40004f21670 */
[----:B------:R-:W-:Y:S02]  /*9b70*/  F2FP.SATFINITE.E4M3.F32.PACK_AB_MERGE_C R17, RZ, R17, RZ ;  /* 0x00000011ff11723e */ /* 0x000fe400048070ff */
[----:B0-----:R-:W-:Y:S02]  /*9b80*/  F2FP.SATFINITE.E4M3.F32.PACK_AB_MERGE_C R7, RZ, R16, RZ ;  /* 0x00000010ff07723e */ /* 0x001fe400048070ff */
[----:B-1----:R-:W-:Y:S01]  /*9b90*/  F2FP.SATFINITE.E4M3.F32.PACK_AB_MERGE_C R19, RZ, R12, RZ ;  /* 0x0000000cff13723e */ /* 0x002fe200048070ff */
[----:B------:R0:W-:Y:S01]  /*9ba0*/  @!P0 STG.E.U8 desc[UR24][R8.64+0x90], R17 ;  /* 0x0000901108008986 */ /* 0x0001e2000c101118 */
[----:B------:R-:W-:-:S02]  /*9bb0*/  F2FP.SATFINITE.E4M3.F32.PACK_AB_MERGE_C R13, RZ, R13, RZ ;  /* 0x0000000dff0d723e */ /* 0x000fc400048070ff */
[----:B------:R-:W-:Y:S01]  /*9bc0*/  F2FP.SATFINITE.E4M3.F32.PACK_AB_MERGE_C R15, RZ, R15, RZ ;  /* 0x0000000fff0f723e */ /* 0x000fe200048070ff */
[----:B------:R0:W-:Y:S01]  /*9bd0*/  @!P4 STG.E.U8 desc[UR24][R8.64+0x91], R7 ;  /* 0x000091070800c986 */ /* 0x0001e2000c101118 */
[----:B--2---:R-:W-:-:S03]  /*9be0*/  F2FP.SATFINITE.E4M3.F32.PACK_AB_MERGE_C R21, RZ, R14, RZ ;  /* 0x0000000eff15723e */ /* 0x004fc600048070ff */
[----:B------:R0:W-:Y:S04]  /*9bf0*/  @!P6 STG.E.U8 desc[UR24][R24.64+0x99], R19 ;  /* 0x000099131800e986 */ /* 0x0001e8000c101118 */
[----:B------:R0:W-:Y:S04]  /*9c00*/  @!P5 STG.E.U8 desc[UR24][R24.64+0x98], R13 ;  /* 0x0000980d1800d986 */ /* 0x0001e8000c101118 */
[----:B------:R0:W-:Y:S04]  /*9c10*/  @!P2 STG.E.U8 desc[UR24][R8.64+0x98], R15 ;  /* 0x0000980f0800a986 */ /* 0x0001e8000c101118 */
[----:B------:R0:W-:Y:S02]  /*9c20*/  @!P1 STG.E.U8 desc[UR24][R8.64+0x99], R21 ;  /* 0x0000991508009986 */ /* 0x0001e4000c101118 */
.L_x_199:
[----:B------:R-:W-:Y:S05]  /*9c30*/  BSYNC B0 ;  /* 0x0000000000007941 */ /* 0x000fea0003800000 */
.L_x_37:
[----:B------:R-:W-:Y:S01]  /*9c40*/  ULDC UR6, c[0x0][0xc] ;  /* 0x0000030000067ab9 */ /* 0x000fe20000000800 */
[----:B------:R-:W-:Y:S01]  /*9c50*/  ULDC UR7, c[0x0][0x10] ;  /* 0x0000040000077ab9 */ /* 0x000fe20000000800 */
[----:B0----5:R-:W0:Y:S01]  /*9c60*/  LDC R7, c[0x0][0x14] ;  /* 0x00000500ff077b82 */ /* 0x021e220000000800 */
[----:B------:R-:W-:Y:S01]  /*9c70*/  UIMAD.WIDE.U32 UR6, UR6, UR7, URZ ;  /* 0x00000007060672a5 */ /* 0x000fe2000f8e003f */
[----:B------:R-:W-:Y:S01]  /*9c80*/  PRMT R9, RZ, 0x7610, R9 ;  /* 0x00007610ff097816 */ /* 0x000fe20000000009 */
[----:B------:R-:W-:-:S04]  /*9c90*/  IMAD.MOV.U32 R8, RZ, RZ, -0x1 ;  /* 0xffffffffff087424 */ /* 0x000fc800078e00ff */
[----:B0-----:R-:W-:-:S04]  /*9ca0*/  IMAD.WIDE.U32 R2, R7, UR6, R2 ;  /* 0x0000000607027c25 */ /* 0x001fc8000f8e0002 */
[----:B------:R-:W-:Y:S01]  /*9cb0*/  IMAD R7, R7, UR7, RZ ;  /* 0x0000000707077c24 */ /* 0x000fe2000f8e02ff */
[----:B------:R-:W-:Y:S02]  /*9cc0*/  ULDC.64 UR6, c[0x0][0x650] ;  /* 0x0001940000067ab9 */ /* 0x000fe40000000a00 */
[----:B------:R-:W-:Y:S01]  /*9cd0*/  ISETP.GE.U32.AND P0, PT, R2, UR6, PT ;  /* 0x0000000602007c0c */ /* 0x000fe2000bf06070 */
[----:B------:R-:W-:Y:S02]  /*9ce0*/  IMAD.IADD R3, R3, 0x1, R7 ;  /* 0x0000000103037824 */ /* 0x000fe400078e0207 */
[----:B------:R-:W-:-:S03]  /*9cf0*/  IMAD.MOV.U32 R7, RZ, RZ, -0x1 ;  /* 0xffffffffff077424 */ /* 0x000fc600078e00ff */
[----:B------:R-:W-:-:S13]  /*9d00*/  ISETP.GE.U32.AND.EX P0, PT, R3, UR7, PT, P0 ;  /* 0x0000000703007c0c */ /* 0x000fda000bf06100 */
[----:B------:R-:W-:Y:S05]  /*9d10*/  @P0 BRA `(.L_x_200) ;  /* 0x0000000400600947 */ /* 0x000fea0003800000 */
[----:B------:R-:W0:Y:S01]  /*9d20*/  S2R R22, SR_CTAID.X ;  /* 0x0000000000167919 */ /* 0x000e220000002500 */
[----:B------:R-:W5:Y:S01]  /*9d30*/  LDC.64 R16, c[0x0][0x628] ;  /* 0x00018a00ff107b82 */ /* 0x000f620000000a00 */
[----:B------:R-:W-:Y:S01]  /*9d40*/  ULDC UR6, c[0x0][0x150] ;  /* 0x0000540000067ab9 */ /* 0x000fe20000000800 */
[----:B------:R-:W-:Y:S01]  /*9d50*/  IMAD.MOV.U32 R14, RZ, RZ, R2 ;  /* 0x000000ffff0e7224 */ /* 0x000fe200078e0002 */
[----:B-1--4-:R-:W1:Y:S01]  /*9d60*/  S2R R24, SR_CTAID.Y ;  /* 0x0000000000187919 */ /* 0x012e620000002600 */
[----:B------:R-:W-:-:S04]  /*9d70*/  IMAD.MOV.U32 R15, RZ, RZ, R3 ;  /* 0x000000ffff0f7224 */ /* 0x000fc800078e0003 */
[----:B------:R-:W4:Y:S08]  /*9d80*/  LDC R25, c[0x0][0x144] ;  /* 0x00005100ff197b82 */ /* 0x000f300000000800 */
[----:B------:R-:W1:Y:S08]  /*9d90*/  LDC R18, c[0x0][0x630] ;  /* 0x00018c00ff127b82 */ /* 0x000e700000000800 */
[----:B------:R-:W1:Y:S01]  /*9da0*/  LDC.64 R20, c[0x0][0x620] ;  /* 0x00018800ff147b82 */ /* 0x000e620000000a00 */
[----:B-----5:R-:W-:-:S04]  /*9db0*/  ISETP.NE.U32.AND P0, PT, R16, RZ, PT ;  /* 0x000000ff1000720c */ /* 0x020fc80003f05070 */
[----:B------:R-:W-:Y:S02]  /*9dc0*/  ISETP.NE.AND.EX P0, PT, R17, RZ, PT, P0 ;  /* 0x000000ff1100720c */ /* 0x000fe40003f05300 */
[----:B0-----:R-:W-:-:S05]  /*9dd0*/  I2FP.F32.U32 R7, R22 ;  /* 0x0000001600077245 */ /* 0x001fca0000201000 */
[----:B------:R-:W-:-:S04]  /*9de0*/  FMUL R7, R7, UR6 ;  /* 0x0000000607077c20 */ /* 0x000fc80008400000 */
[----:B------:R0:W0:Y:S02]  /*9df0*/  F2I.U32.TRUNC.NTZ R23, R7 ;  /* 0x0000000700177305 */ /* 0x000024000020f000 */
[----:B----4-:R-:W-:Y:S05]  /*9e00*/  @!P0 BRA `(.L_x_201) ;  /* 0x0000000000288947 */ /* 0x010fea0003800000 */
[----:B0-----:R-:W0:Y:S02]  /*9e10*/  LDC R7, c[0x0][0x634] ;  /* 0x00018d00ff077b82 */ /* 0x001e240000000800 */
        /* <DEDUP_REMOVED lines=9> */
.L_x_201:
[-CC-:B-1----:R-:W-:Y:S01]  /*9eb0*/  SHF.R.U64 R19, R14, R18.reuse, R15.reuse ;  /* 0x000000120e137219 */ /* 0x182fe2000000120f */
[----:B------:R-:W1:Y:S01]  /*9ec0*/  LDC.64 R30, c[0x0][0x640] ;  /* 0x00019000ff1e7b82 */ /* 0x000e620000000a00 */
[----:B0-----:R-:W-:Y:S01]  /*9ed0*/  SHF.R.U32.HI R7, RZ, R18, R15 ;  /* 0x00000012ff077219 */ /* 0x001fe2000001160f */
[----:B------:R-:W-:Y:S01]  /*9ee0*/  IMAD.MOV R23, RZ, RZ, -R23 ;  /* 0x000000ffff177224 */ /* 0x000fe200078e0a17 */
[----:B------:R-:W-:Y:S01]  /*9ef0*/  IADD3 R13, P0, RZ, -R19, RZ ;  /* 0x80000013ff0d7210 */ /* 0x000fe20007f1e0ff */
[----:B------:R-:W-:Y:S02]  /*9f00*/  ULDC UR6, c[0x0][0x154] ;  /* 0x0000550000067ab9 */ /* 0x000fe40000000800 */
[----:B------:R-:W-:Y:S02]  /*9f10*/  IMAD R25, R25, R23, R22 ;  /* 0x0000001719197224 */ /* 0x000fe400078e0216 */
[----:B------:R-:W0:Y:S01]  /*9f20*/  LDC R14, c[0x0][0x618] ;  /* 0x00018600ff0e7b82 */ /* 0x000e220000000800 */
[----:B------:R-:W-:-:S02]  /*9f30*/  IMAD.X R7, RZ, RZ, ~R7, P0 ;  /* 0x000000ffff077224 */ /* 0x000fc400000e0e07 */
[----:B------:R-:W-:-:S04]  /*9f40*/  IMAD.WIDE.U32 R8, R13, R20, R2 ;  /* 0x000000140d087225 */ /* 0x000fc800078e0002 */
[----:B------:R-:W-:Y:S01]  /*9f50*/  IMAD R12, R7, R20, RZ ;  /* 0x00000014070c7224 */ /* 0x000fe200078e02ff */
[----:B---3--:R-:W3:Y:S03]  /*9f60*/  LDC R26, c[0x0][0x608] ;  /* 0x00018200ff1a7b82 */ /* 0x008ee60000000800 */
[----:B------:R-:W-:Y:S02]  /*9f70*/  IMAD R7, R13, R21, R12 ;  /* 0x000000150d077224 */ /* 0x000fe400078e020c */
[----:B------:R-:W-:Y:S02]  /*9f80*/  IMAD.MOV.U32 R13, RZ, RZ, 0x1 ;  /* 0x00000001ff0d7424 */ /* 0x000fe400078e00ff */
[----:B------:R-:W-:Y:S01]  /*9f90*/  IMAD.IADD R7, R9, 0x1, R7 ;  /* 0x0000000109077824 */ /* 0x000fe200078e0207 */
[----:B--2---:R-:W2:Y:S01]  /*9fa0*/  LDC R28, c[0x0][0x658] ;  /* 0x00019600ff1c7b82 */ /* 0x004ea20000000800 */
[----:B------:R-:W-:-:S02]  /*9fb0*/  I2FP.F32.U32 R9, R24 ;  /* 0x0000001800097245 */ /* 0x000fc40000201000 */
[----:B-1----:R-:W-:-:S03]  /*9fc0*/  ISETP.NE.U32.AND P0, PT, R30, RZ, PT ;  /* 0x000000ff1e00720c */ /* 0x002fc60003f05070 */
[----:B------:R-:W-:Y:S01]  /*9fd0*/  FMUL R12, R9, UR6 ;  /* 0x00000006090c7c20 */ /* 0x000fe20008400000 */
[----:B------:R-:W-:Y:S01]  /*9fe0*/  ISETP.NE.AND.EX P0, PT, R31, RZ, PT, P0 ;  /* 0x000000ff1f00720c */ /* 0x000fe20003f05300 */
[----:B------:R-:W1:Y:S01]  /*9ff0*/  LDC R23, c[0x0][0x148] ;  /* 0x00005200ff177b82 */ /* 0x000e620000000800 */
[-CC-:B0-----:R-:W-:Y:S01]  /*a000*/  SHF.R.U64 R18, R8, R14.reuse, R7.reuse ;  /* 0x0000000e08127219 */ /* 0x181fe20000001207 */
[----:B------:R0:W4:Y:S01]  /*a010*/  F2I.U32.TRUNC.NTZ R20, R12 ;  /* 0x0000000c00147305 */ /* 0x000122000020f000 */
[----:B------:R-:W-:Y:S01]  /*a020*/  SHF.R.U32.HI R7, RZ, R14, R7 ;  /* 0x0000000eff077219 */ /* 0x000fe20000011607 */
[----:B------:R-:W-:-:S04]  /*a030*/  IMAD.MOV.U32 R9, RZ, RZ, -0x1 ;  /* 0xffffffffff097424 */ /* 0x000fc800078e00ff */
[----:B------:R-:W0:Y:S01]  /*a040*/  LDC R22, c[0x0][0x600] ;  /* 0x00018000ff167b82 */ /* 0x000e220000000800 */
[-CC-:B---3--:R-:W-:Y:S02]  /*a050*/  SHF.R.U64 R16, R18, R26.reuse, R7.reuse ;  /* 0x0000001a12107219 */ /* 0x188fe40000001207 */
[----:B------:R-:W-:-:S05]  /*a060*/  SHF.R.U32.HI R7, RZ, R26, R7 ;  /* 0x0000001aff077219 */ /* 0x000fca0000011607 */
[----:B------:R-:W3:Y:S01]  /*a070*/  LDC R29, c[0x0][0x648] ;  /* 0x00019200ff1d7b82 */ /* 0x000ee20000000800 */
[-C--:B--2---:R-:W-:Y:S02]  /*a080*/  SHF.L.U32 R8, R9, R28.reuse, RZ ;  /* 0x0000001c09087219 */ /* 0x084fe400000006ff */
[-CC-:B------:R-:W-:Y:S02]  /*a090*/  SHF.R.U64 R21, R16, R28.reuse, R7.reuse ;  /* 0x0000001c10157219 */ /* 0x180fe40000001207 */
[----:B------:R-:W-:Y:S02]  /*a0a0*/  SHF.R.U32.HI R9, RZ, R28, R7 ;  /* 0x0000001cff097219 */ /* 0x000fe40000011607 */
[----:B------:R-:W-:Y:S01]  /*a0b0*/  LOP3.LUT R27, RZ, R8, RZ, 0x33, !PT ;  /* 0x00000008ff1b7212 */ /* 0x000fe200078e33ff */
[----:B------:R-:W2:Y:S01]  /*a0c0*/  LDC R32, c[0x0][0x638] ;  /* 0x00018e00ff207b82 */ /* 0x000ea20000000800 */
[----:B------:R-:W-:Y:S01]  /*a0d0*/  SHF.L.U32 R28, R13, R28, RZ ;  /* 0x0000001c0d1c7219 */ /* 0x000fe200000006ff */
[----:B------:R-:W-:-:S06]  /*a0e0*/  IMAD.MOV.U32 R8, RZ, RZ, R21 ;  /* 0x000000ffff087224 */ /* 0x000fcc00078e0015 */
[----:B------:R-:W0:Y:S01]  /*a0f0*/  LDC R33, c[0x0][0x610] ;  /* 0x00018400ff217b82 */ /* 0x000e220000000800 */
[----:B----4-:R-:W-:Y:S05]  /*a100*/  @!P0 BRA `(.L_x_202) ;  /* 0x0000000000288947 */ /* 0x010fea0003800000 */
[----:B------:R-:W4:Y:S02]  /*a110*/  LDC R8, c[0x0][0x64c] ;  /* 0x00019300ff087b82 */ /* 0x000f240000000800 */
[----:B----4-:R-:W-:-:S05]  /*a120*/  IADD3 R7, P0, R21, R8, RZ ;  /* 0x0000000815077210 */ /* 0x010fca0007f1e0ff */
[----:B------:R-:W-:-:S04]  /*a130*/  IMAD.X R17, RZ, RZ, R9, P0 ;  /* 0x000000ffff117224 */ /* 0x000fc800000e0609 */
[----:B------:R-:W-:-:S04]  /*a140*/  IMAD.WIDE.U32 R8, R17, R30, RZ ;  /* 0x0000001e11087225 */ /* 0x000fc800078e00ff */
[----:B0-----:R-:W-:-:S04]  /*a150*/  IMAD.WIDE.U32 R12, P0, R7, R31, R8 ;  /* 0x0000001f070c7225 */ /* 0x001fc80007800008 */
[----:B------:R-:W-:-:S04]  /*a160*/  IMAD.WIDE.U32 R8, R7, R30, RZ ;  /* 0x0000001e07087225 */ /* 0x000fc800078e00ff */
[----:B------:R-:W-:Y:S01]  /*a170*/  IMAD.X R15, RZ, RZ, RZ, P0 ;  /* 0x000000ffff0f7224 */ /* 0x000fe200000e06ff */
[----:B------:R-:W-:Y:S01]  /*a180*/  IADD3 RZ, P0, R9, R12, RZ ;  /* 0x0000000c09ff7210 */ /* 0x000fe20007f1e0ff */
[----:B------:R-:W-:-:S04]  /*a190*/  IMAD.MOV.U32 R14, RZ, RZ, R13 ;  /* 0x000000ffff0e7224 */ /* 0x000fc800078e000d */
[----:B------:R-:W-:-:S08]  /*a1a0*/  IMAD.WIDE.U32.X R8, R17, R31, R14, P0 ;  /* 0x0000001f11087225 */ /* 0x000fd000000e040e */
.L_x_202:
[----:B---3--:R-:W-:Y:S01]  /*a1b0*/  SHF.R.U64 R7, R8, R29, R9 ;  /* 0x0000001d08077219 */ /* 0x008fe20000001209 */
[----:B0-----:R-:W-:Y:S01]  /*a1c0*/  VIADD R9, R22, 0xffffffff ;  /* 0xffffffff16097836 */ /* 0x001fe20000000000 */
[----:B------:R-:W-:Y:S01]  /*a1d0*/  LOP3.LUT R30, R16, R27, RZ, 0xc0, !PT ;  /* 0x0000001b101e7212 */ /* 0x000fe200078ec0ff */
[----:B------:R-:W-:Y:S02]  /*a1e0*/  IMAD.MOV R20, RZ, RZ, -R20 ;  /* 0x000000ffff147224 */ /* 0x000fe400078e0a14 */
[----:B------:R-:W-:Y:S01]  /*a1f0*/  IMAD.MOV R8, RZ, RZ, -R7 ;  /* 0x000000ffff087224 */ /* 0x000fe200078e0a07 */
[----:B------:R-:W-:Y:S01]  /*a200*/  LOP3.LUT R18, R18, R9, RZ, 0xc0, !PT ;  /* 0x0000000912127212 */ /* 0x000fe200078ec0ff */
[----:B------:R-:W-:Y:S02]  /*a210*/  IMAD R30, R28, R7, R30 ;  /* 0x000000071c1e7224 */ /* 0x000fe400078e021e */
[----:B-1----:R-:W-:Y:S02]  /*a220*/  @P3 IMAD R25, R23, R20, R24 ;  /* 0x0000001417193224 */ /* 0x002fe400078e0218 */
[----:B--2---:R-:W-:-:S02]  /*a230*/  IMAD R7, R8, R32, R21 ;  /* 0x0000002008077224 */ /* 0x004fc400078e0215 */
[----:B------:R-:W-:Y:S02]  /*a240*/  IMAD R30, R30, R33, R25 ;  /* 0x000000211e1e7224 */ /* 0x000fe400078e0219 */
[----:B------:R-:W-:Y:S02]  /*a250*/  IMAD R7, R7, R22, R18 ;  /* 0x0000001607077224 */ /* 0x000fe400078e0212 */
[----:B------:R-:W-:-:S03]  /*a260*/  IMAD.MOV.U32 R9, RZ, RZ, 0x1 ;  /* 0x00000001ff097424 */ /* 0x000fc600078e00ff */
[----:B------:R-:W-:Y:S02]  /*a270*/  SEL R8, R7, R30, !P3 ;  /* 0x0000001e07087207 */ /* 0x000fe40005800000 */
[----:B------:R-:W-:Y:S01]  /*a280*/  SEL R30, R30, R7, !P3 ;  /* 0x000000071e1e7207 */ /* 0x000fe20005800000 */
[----:B------:R-:W-:-:S07]  /*a290*/  IMAD.MOV.U32 R7, RZ, RZ, R19 ;  /* 0x000000ffff077224 */ /* 0x000fce00078e0013 */
.L_x_200:
[----:B------:R-:W-:Y:S01]  /*a2a0*/  LOP3.LUT P0, RZ, R9, 0xff, RZ, 0xc0, !PT ;  /* 0x000000ff09ff7812 */ /* 0x000fe2000780c0ff */
[----:B------:R-:W-:-:S12]  /*a2b0*/  IMAD.MOV.U32 R9, RZ, RZ, R30 ;  /* 0x000000ffff097224 */ /* 0x000fd800078e001e */
[----:B------:R-:W-:Y:S05]  /*a2c0*/  @P0 BRA `(.L_x_203) ;  /* 0xffffff6c00d00947 */ /* 0x000fea000383ffff */
[----:B------:R-:W-:Y:S05]  /*a2d0*/  EXIT ;  /* 0x000000000000794d */ /* 0x000fea0003800000 */
.L_x_7:
[----:B0-----:R-:W-:Y:S01]  /*a2e0*/  ULDC.64 UR4, c[0x0][0x650] ;  /* 0x0001940000047ab9 */ /* 0x001fe20000000a00 */
        /* <DEDUP_REMOVED lines=25> */
.L_x_205:
[----:B------:R-:W0:Y:S01]  /*a480*/  LDC.64 R28, c[0x0][0x640] ;  /* 0x00019000ff1c7b82 */ /* 0x000e220000000a00 */
[-CC-:B------:R-:W-:Y:S01]  /*a490*/  SHF.R.U64 R21, R16, R6.reuse, R17.reuse ;  /* 0x0000000610157219 */ /* 0x180fe20000001211 */
[----:B------:R-:W-:Y:S01]  /*a4a0*/  IMAD.MOV.U32 R31, RZ, RZ, 0x1 ;  /* 0x00000001ff1f7424 */ /* 0x000fe200078e00ff */
[----:B------:R-:W-:Y:S02]  /*a4b0*/  SHF.R.U32.HI R5, RZ, R6, R17 ;  /* 0x00000006ff057219 */ /* 0x000fe40000011611 */
[----:B------:R-:W-:-:S03]  /*a4c0*/  IADD3 R15, P0, RZ, -R21, RZ ;  /* 0x80000015ff0f7210 */ /* 0x000fc60007f1e0ff */
[----:B------:R-:W1:Y:S02]  /*a4d0*/  LDC R14, c[0x0][0x618] ;  /* 0x00018600ff0e7b82 */ /* 0x000e640000000800 */
[----:B------:R-:W-:Y:S02]  /*a4e0*/  IMAD.X R5, RZ, RZ, ~R5, P0 ;  /* 0x000000ffff057224 */ /* 0x000fe400000e0e05 */
[----:B------:R-:W-:-:S04]  /*a4f0*/  IMAD.WIDE.U32 R8, R15, R22, R2 ;  /* 0x000000160f087225 */ /* 0x000fc800078e0002 */
[----:B------:R-:W2:Y:S01]  /*a500*/  LDC R16, c[0x0][0x608] ;  /* 0x00018200ff107b82 */ /* 0x000ea20000000800 */
[----:B------:R-:W-:-:S04]  /*a510*/  IMAD R6, R5, R22, RZ ;  /* 0x0000001605067224 */ /* 0x000fc800078e02ff */
[----:B------:R-:W-:-:S03]  /*a520*/  IMAD R5, R15, R23, R6 ;  /* 0x000000170f057224 */ /* 0x000fc600078e0206 */
[----:B------:R-:W3:Y:S01]  /*a530*/  LDC R26, c[0x0][0x658] ;  /* 0x00019600ff1a7b82 */ /* 0x000ee20000000800 */
[----:B------:R-:W-:Y:S01]  /*a540*/  IMAD.IADD R5, R9, 0x1, R5 ;  /* 0x0000000109057824 */ /* 0x000fe200078e0205 */
[----:B0-----:R-:W-:Y:S01]  /*a550*/  ISETP.NE.U32.AND P0, PT, R28, RZ, PT ;  /* 0x000000ff1c00720c */ /* 0x001fe20003f05070 */
[----:B------:R-:W-:-:S03]  /*a560*/  IMAD.MOV.U32 R9, RZ, RZ, -0x1 ;  /* 0xffffffffff097424 */ /* 0x000fc600078e00ff */
[----:B------:R-:W-:Y:S02]  /*a570*/  ISETP.NE.AND.EX P0, PT, R29, RZ, PT, P0 ;  /* 0x000000ff1d00720c */ /* 0x000fe40003f05300 */
[----:B------:R-:W0:Y:S01]  /*a580*/  LDC R24, c[0x0][0x600] ;  /* 0x00018000ff187b82 */ /* 0x000e220000000800 */
[-CC-:B-1----:R-:W-:Y:S02]  /*a590*/  SHF.R.U64 R18, R8, R14.reuse, R5.reuse ;  /* 0x0000000e08127219 */ /* 0x182fe40000001205 */
[----:B------:R-:W-:-:S05]  /*a5a0*/  SHF.R.U32.HI R5, RZ, R14, R5 ;  /* 0x0000000eff057219 */ /* 0x000fca0000011605 */
        /* <DEDUP_REMOVED lines=21> */
.L_x_206:
[----:B-1----:R-:W-:Y:S01]  /*a700*/  SHF.R.U64 R6, R8, R25, R9 ;  /* 0x0000001908067219 */ /* 0x002fe20000001209 */
[----:B0-----:R-:W-:Y:S01]  /*a710*/  VIADD R11, R24, 0xffffffff ;  /* 0xffffffff180b7836 */ /* 0x001fe20000000000 */
[----:B------:R-:W-:Y:S01]  /*a720*/  SHF.L.U32 R9, R31, R26, RZ ;  /* 0x0000001a1f097219 */ /* 0x000fe200000006ff */
[----:B------:R-:W-:Y:S01]  /*a730*/  @P3 IMAD R12, R13, R20, R10 ;  /* 0x000000140d0c3224 */ /* 0x000fe200078e020a */
[----:B------:R-:W-:Y:S01]  /*a740*/  LOP3.LUT R5, R22, R33, RZ, 0xc0, !PT ;  /* 0x0000002116057212 */ /* 0x000fe200078ec0ff */
[----:B------:R-:W-:Y:S01]  /*a750*/  IMAD.MOV R8, RZ, RZ, -R6 ;  /* 0x000000ffff087224 */ /* 0x000fe200078e0a06 */
[----:B------:R-:W-:Y:S01]  /*a760*/  LOP3.LUT R18, R18, R11, RZ, 0xc0, !PT ;  /* 0x0000000b12127212 */ /* 0x000fe200078ec0ff */
[----:B------:R-:W-:Y:S02]  /*a770*/  IMAD.MOV.U32 R16, RZ, RZ, R21 ;  /* 0x000000ffff107224 */ /* 0x000fe400078e0015 */
[----:B------:R-:W-:Y:S02]  /*a780*/  IMAD R9, R9, R6, R5 ;  /* 0x0000000609097224 */ /* 0x000fe400078e0205 */
[----:B--2---:R-:W-:-:S02]  /*a790*/  IMAD R5, R8, R27, R23 ;  /* 0x0000001b08057224 */ /* 0x004fc400078e0217 */
[----:B---3--:R-:W-:Y:S02]  /*a7a0*/  IMAD R6, R9, R30, R12 ;  /* 0x0000001e09067224 */ /* 0x008fe400078e020c */
[----:B------:R-:W-:Y:S02]  /*a7b0*/  IMAD.MOV.U32 R8, RZ, RZ, 0x1 ;  /* 0x00000001ff087424 */ /* 0x000fe400078e00ff */
[----:B------:R-:W-:-:S03]  /*a7c0*/  IMAD R9, R5, R24, R18 ;  /* 0x0000001805097224 */ /* 0x000fc600078e0212 */
[----:B------:R-:W-:Y:S02]  /*a7d0*/  PRMT R5, R8, 0x7610, R5 ;  /* 0x0000761008057816 */ /* 0x000fe40000000005 */
[----:B------:R-:W-:Y:S02]  /*a7e0*/  SEL R8, R9, R6, !P3 ;  /* 0x0000000609087207 */ /* 0x000fe40005800000 */
[----:B------:R-:W-:-:S07]  /*a7f0*/  SEL R6, R6, R9, !P3 ;  /* 0x0000000906067207 */ /* 0x000fce0005800000 */
.L_x_204:
[----:B------:R-:W-:-:S08]  /*a800*/  NOP ;  /* 0x0000000000007918 */ /* 0x000fd00000000000 */
[----:B------:R-:W0:-:S00]  /*a810*/  USETMAXREG.DEALLOC.CTAPOOL 0x28 ;  /* 0x00000028000079c8 */ /* 0x000e0000080e0500 */
[----:B0-----:R-:W-:-:S13]  /*a820*/  ISETP.NE.AND P0, PT, R7, RZ, PT ;  /* 0x000000ff0700720c */ /* 0x001fda0003f05270 */
[----:B------:R-:W-:Y:S05]  /*a830*/  @P0 EXIT ;  /* 0x000000000000094d */ /* 0x000fea0003800000 */
[----:B------:R-:W-:Y:S01]  /*a840*/  LOP3.LUT P0, RZ, R5, 0xff, RZ, 0xc0, !PT ;  /* 0x000000ff05ff7812 */ /* 0x000fe2000780c0ff */
[----:B------:R-:W-:Y:S02]  /*a850*/  IMAD.MOV.U32 R5, RZ, RZ, 0x1 ;  /* 0x00000001ff057424 */ /* 0x000fe400078e00ff */
[----:B------:R-:W-:-:S10]  /*a860*/  IMAD.MOV.U32 R17, RZ, RZ, RZ ;  /* 0x000000ffff117224 */ /* 0x000fd400078e00ff */
[----:B------:R-:W-:Y:S05]  /*a870*/  @!P0 BRA `(.L_x_207) ;  /* 0x0000000c00308947 */ /* 0x000fea0003800000 */
[----:B------:R-:W0:Y:S01]  /*a880*/  LDC R5, c[0x0][0x28c] ;  /* 0x0000a300ff057b82 */ /* 0x000e220000000800 */
[----:B------:R-:W1:Y:S01]  /*a890*/  S2R R11, SR_CgaCtaId ;  /* 0x00000000000b7919 */ /* 0x000e620000008800 */
[----:B------:R-:W-:Y:S01]  /*a8a0*/  ULDC UR5, c[0x0][0x600] ;  /* 0x0001800000057ab9 */ /* 0x000fe20000000800 */
[----:B------:R-:W-:Y:S01]  /*a8b0*/  ULDC UR4, c[0x0][0xc] ;  /* 0x0000030000047ab9 */ /* 0x000fe20000000800 */
[----:B------:R-:W-:Y:S01]  /*a8c0*/  UIADD3 UR16, UR5, -0x1, URZ ;  /* 0xffffffff05107890 */ /* 0x000fe2000fffe03f */
[----:B------:R-:W-:Y:S01]  /*a8d0*/  BSSY B0, `(.L_x_207) ;  /* 0x00000c6000007945 */ /* 0x000fe20003800000 */
[----:B------:R-:W-:Y:S01]  /*a8e0*/  ULDC UR6, c[0x0][0x658] ;  /* 0x0001960000067ab9 */ /* 0x000fe20000000800 */
[----:B------:R-:W-:Y:S01]  /*a8f0*/  ULDC UR5, c[0x0][0x10] ;  /* 0x0000040000057ab9 */ /* 0x000fe20000000800 */
[----:B------:R-:W-:Y:S01]  /*a900*/  UMOV UR7, 0xffffffff ;  /* 0xffffffff00077882 */ /* 0x000fe20000000000 */
[----:B------:R-:W-:Y:S01]  /*a910*/  UMOV UR8, 0x1 ;  /* 0x0000000100087882 */ /* 0x000fe20000000000 */
[----:B------:R-:W-:Y:S01]  /*a920*/  UIMAD.WIDE.U32 UR4, UR4, UR5, URZ ;  /* 0x00000005040472a5 */ /* 0x000fe2000f8e003f */
[----:B------:R-:W-:Y:S01]  /*a930*/  IMAD.MOV.U32 R14, RZ, RZ, 0x1 ;  /* 0x00000001ff0e7424 */ /* 0x000fe200078e00ff */
[----:B------:R-:W-:Y:S01]  /*a940*/  USHF.L.U32 UR7, UR7, UR6, URZ ;  /* 0x0000000607077299 */ /* 0x000fe2000800063f */
[----:B------:R-:W-:Y:S01]  /*a950*/  LOP3.LUT R15, R4, 0x2, RZ, 0xfc, !PT ;  /* 0x00000002040f7812 */ /* 0x000fe200078efcff */
[----:B------:R-:W-:Y:S01]  /*a960*/  USHF.L.U32 UR18, UR8, UR6, URZ ;  /* 0x0000000608127299 */ /* 0x000fe2000800063f */
[----:B------:R-:W-:Y:S01]  /*a970*/  IMAD.MOV.U32 R17, RZ, RZ, RZ ;  /* 0x000000ffff117224 */ /* 0x000fe200078e00ff */
[----:B------:R-:W-:Y:S01]  /*a980*/  ULOP3.LUT UR17, URZ, UR7, URZ, 0x33, !UPT ;  /* 0x000000073f117292 */ /* 0x000fe2000f8e333f */
[----:B------:R-:W-:Y:S01]  /*a990*/  ULDC UR6, c[0x0][0x14] ;  /* 0x0000050000067ab9 */ /* 0x000fe20000000800 */
[----:B------:R-:W-:Y:S01]  /*a9a0*/  ULDC.64 UR22, c[0x0][0x198] ;  /* 0x0000660000167ab9 */ /* 0x000fe20000000a00 */
[----:B------:R-:W-:-:S02]  /*a9b0*/  UIMAD.WIDE.U32 UR20, UR4, UR6, URZ ;  /* 0x00000006041472a5 */ /* 0x000fc4000f8e003f */
[----:B------:R-:W-:Y:S01]  /*a9c0*/  UIMAD UR13, UR5, UR6, URZ ;  /* 0x00000006050d72a4 */ /* 0x000fe2000f8e023f */
[----:B0-----:R-:W-:-:S03]  /*a9d0*/  VIADD R5, R5, 0x7f ;  /* 0x0000007f05057836 */ /* 0x001fc60000000000 */
[----:B------:R-:W-:Y:S02]  /*a9e0*/  UIADD3 UR13, UR21, UR13, URZ ;  /* 0x0000000d150d7290 */ /* 0x000fe4000fffe03f */
[----:B------:R-:W-:-:S04]  /*a9f0*/  SHF.R.S32.HI R10, RZ, 0x1f, R5 ;  /* 0x0000001fff0a7819 */ /* 0x000fc80000011405 */
[----:B------:R-:W-:Y:S01]  /*aa00*/  LEA.HI R10, R10, R5, RZ, 0x7 ;  /* 0x000000050a0a7211 */ /* 0x000fe200078f38ff */
[----:B------:R-:W-:Y:S01]  /*aa10*/  IMAD.MOV.U32 R5, RZ, RZ, 0x1 ;  /* 0x00000001ff057424 */ /* 0x000fe200078e00ff */
[----:B-1----:R-:W-:Y:S02]  /*aa20*/  LOP3.LUT R11, R11, 0x1, RZ, 0xc0, !PT ;  /* 0x000000010b0b7812 */ /* 0x002fe400078ec0ff */
[----:B------:R-:W-:-:S05]  /*aa30*/  SHF.R.S32.HI R10, RZ, 0x7, R10 ;  /* 0x00000007ff0a7819 */ /* 0x000fca000001140a */
[----:B------:R-:W-:-:S07]  /*aa40*/  VIADD R12, R10, 0x1 ;  /* 0x000000010a0c7836 */ /* 0x000fce0000000000 */
.L_x_218:
[----:B------:R-:W-:-:S03]  /*aa50*/  UMOV UR4, 0xffffffff ;  /* 0xffffffff00047882 */ /* 0x000fc60000000000 */
[----:B------:R-:W-:Y:S05]  /*aa60*/  BRA.DIV UR4, `(.L_x_208) ;  /* 0x0000000e04ec7947 */ /* 0x000fea000b800000 */
[----:B------:R-:W-:-:S13]  /*aa70*/  ELECT P0, URZ, PT ;  /* 0x00000000003f782f */ /* 0x000fda0003800000 */
.L_x_231:
[----:B------:R-:W0:Y:S01]  /*aa80*/  LDC R7, c[0x0][0x28c] ;  /* 0x0000a300ff077b82 */ /* 0x000e220000000800 */
[----:B------:R-:W-:Y:S01]  /*aa90*/  BSSY B1, `(.L_x_209) ;  /* 0x0000039000017945 */ /* 0x000fe20003800000 */
[----:B0-----:R-:W-:-:S13]  /*aaa0*/  ISETP.LT.OR P0, PT, R7, 0x1, !P0 ;  /* 0x000000010700780c */ /* 0x001fda0004701670 */
[----:B------:R-:W-:Y:S05]  /*aab0*/  @P0 BRA `(.L_x_210) ;  /* 0x0000000000d80947 */ /* 0x000fea0003800000 */
[----:B------:R-:W-:Y:S02]  /*aac0*/  IMAD R9, R8, 0x2, R11 ;  /* 0x0000000208097824 */ /* 0x000fe400078e020b */
[----:B------:R-:W-:Y:S02]  /*aad0*/  IMAD.SHL.U32 R20, R6, 0x80, RZ ;  /* 0x0000008006147824 */ /* 0x000fe400078e00ff */
[----:B------:R-:W-:Y:S02]  /*aae0*/  IMAD.MOV.U32 R22, RZ, RZ, RZ ;  /* 0x000000ffff167224 */ /* 0x000fe400078e00ff */
[----:B------:R-:W-:Y:S02]  /*aaf0*/  IMAD.MOV.U32 R6, RZ, RZ, R12 ;  /* 0x000000ffff067224 */ /* 0x000fe400078e000c */
[----:B------:R-:W-:Y:S02]  /*ab00*/  IMAD.MOV.U32 R7, RZ, RZ, R5 ;  /* 0x000000ffff077224 */ /* 0x000fe400078e0005 */
[----:B------:R-:W-:-:S02]  /*ab10*/  IMAD.MOV.U32 R8, RZ, RZ, R17 ;  /* 0x000000ffff087224 */ /* 0x000fc400078e0011 */
[----:B------:R-:W-:-:S07]  /*ab20*/  IMAD R19, R9, 0x50, RZ ;  /* 0x0000005009137824 */ /* 0x000fce00078e02ff */
.L_x_213:
[----:B------:R-:W0:Y:S01]  /*ab30*/  S2R R18, SR_CgaCtaId ;  /* 0x0000000000127919 */ /* 0x000e220000008800 */
[----:B------:R-:W-:Y:S02]  /*ab40*/  MOV R9, 0x400 ;  /* 0x0000040000097802 */ /* 0x000fe40000000f00 */
[----:B------:R-:W-:-:S13]  /*ab50*/  LOP3.LUT P1, RZ, R0, 0x7f, RZ, 0xc0, !PT ;  /* 0x0000007f00ff7812 */ /* 0x000fda000782c0ff */
[----:B------:R-:W1:Y:S01]  /*ab60*/  @!P1 LDC R13, c[0x0][0x500] ;  /* 0x00014000ff0d9b82 */ /* 0x000e620000000800 */
[----:B0-----:R-:W-:Y:S02]  /*ab70*/  LEA R21, R18, R9, 0x18 ;  /* 0x0000000912157211 */ /* 0x001fe400078ec0ff */
[----:B------:R-:W-:-:S03]  /*ab80*/  SHF.L.U32 R9, R7, 0x1f, RZ ;  /* 0x0000001f07097819 */ /* 0x000fc600000006ff */
[----:B------:R-:W-:-:S04]  /*ab90*/  IMAD R18, R8, 0x8, R21 ;  /* 0x0000000808127824 */ /* 0x000fc800078e0215 */
[----:B------:R-:W0:Y:S02]  /*aba0*/  SYNCS.PHASECHK.TRANS64.TRYWAIT P0, [R18+URZ+0x30], R9 ;  /* 0x00003009120075a7 */ /* 0x000e24000800017f */
[----:B01----:R-:W-:Y:S05]  /*abb0*/  @!P0 BRA `(.L_x_211) ;  /* 0x0000000c00b88947 */ /* 0x003fea0003800000 */
.L_x_232:
[----:B0-----:R-:W-:Y:S01]  /*abc0*/  PRMT R9, R15, 0x9910, RZ ;  /* 0x000099100f097816 */ /* 0x001fe200000000ff */
[----:B------:R0:W-:Y:S03]  /*abd0*/  @!P1 SYNCS.ARRIVE.TRANS64 RZ, [R18+URZ], R13 ;  /* 0x0000000d12ff99a7 */ /* 0x0001e6000800003f */
[----:B------:R-:W-:-:S13]  /*abe0*/  ISETP.NE.AND P0, PT, R9, 0x2, PT ;  /* 0x000000020900780c */ /* 0x000fda0003f05270 */
[----:B0-----:R-:W-:Y:S05]  /*abf0*/  @P0 BRA `(.L_x_212) ;  /* 0x0000000000040947 */ /* 0x001fea0003800000 */
[----:B------:R-:W-:Y:S01]  /*ac00*/  BPT.TRAP 0x1 ;  /* 0x000000040000795c */ /* 0x000fe20000300000 */
.L_x_212:
[----:B------:R-:W-:Y:S01]  /*ac10*/  IMAD R9, R8, 0x2, R11 ;  /* 0x0000000208097824 */ /* 0x000fe200078e020b */
[----:B------:R-:W-:Y:S01]  /*ac20*/  R2UR UR9, R18 ;  /* 0x00000000120972ca */ /* 0x000fe200000e0000 */
[--C-:B------:R-:W-:Y:S01]  /*ac30*/  IMAD R13, R8, 0x4000, R21.reuse ;  /* 0x00004000080d7824 */ /* 0x100fe200078e0215 */
[----:B------:R-:W-:Y:S01]  /*ac40*/  UIADD3 UR4, UP0, UR22, 0xf0, URZ ;  /* 0x000000f016047890 */ /* 0x000fe2000ff1e03f */
[----:B------:R-:W-:Y:S01]  /*ac50*/  IMAD R9, R9, 0x2800, R21 ;  /* 0x0000280009097824 */ /* 0x000fe200078e0215 */
[----:B------:R-:W-:Y:S01]  /*ac60*/  R2UR UR11, R20 ;  /* 0x00000000140b72ca */ /* 0x000fe200000e0000 */
[----:B------:R-:W-:Y:S01]  /*ac70*/  VIADD R6, R6, 0xffffffff ;  /* 0xffffffff06067836 */ /* 0x000fe20000000000 */
[----:B------:R-:W-:Y:S01]  /*ac80*/  R2UR UR5, R13 ;  /* 0x000000000d0572ca */ /* 0x000fe200000e0000 */
[----:B------:R-:W-:Y:S01]  /*ac90*/  UIADD3 UR24, UP1, UR22, 0x1f0, URZ ;  /* 0x000001f016187890 */ /* 0x000fe2000ff3e03f */
[----:B------:R-:W-:Y:S01]  /*aca0*/  R2UR UR8, R9 ;  /* 0x00000000090872ca */ /* 0x000fe200000e0000 */
[----:B------:R-:W-:Y:S01]  /*acb0*/  VIADD R8, R8, 0x1 ;  /* 0x0000000108087836 */ /* 0x000fe20000000000 */
[----:B------:R-:W-:Y:S01]  /*acc0*/  R2UR UR10, R22 ;  /* 0x00000000160a72ca */ /* 0x000fe200000e0000 */
[----:B------:R-:W-:Y:S01]  /*acd0*/  UIADD3.X UR25, URZ, UR23, URZ, UP1, !UPT ;  /* 0x000000173f197290 */ /* 0x000fe20008ffe43f */
[----:B------:R-:W-:Y:S01]  /*ace0*/  R2UR UR12, R16 ;  /* 0x00000000100c72ca */ /* 0x000fe200000e0000 */
[----:B------:R-:W-:Y:S01]  /*acf0*/  UMOV UR6, 0x0 ;  /* 0x0000000000067882 */ /* 0x000fe20000000000 */
[----:B------:R-:W-:Y:S01]  /*ad00*/  R2UR UR19, R19 ;  /* 0x00000000131372ca */ /* 0x000fe200000e0000 */
[----:B------:R-:W-:Y:S01]  /*ad10*/  UMOV UR7, 0x10000000 ;  /* 0x1000000000077882 */ /* 0x000fe20000000000 */
[----:B------:R-:W-:Y:S01]  /*ad20*/  ISETP.GT.AND P1, PT, R6, 0x1, PT ;  /* 0x000000010600780c */ /* 0x000fe20003f24270 */
[----:B------:R-:W-:Y:S01]  /*ad30*/  UMOV UR26, 0x30000 ;  /* 0x00030000001a7882 */ /* 0x000fe20000000000 */
[----:B------:R-:W-:Y:S01]  /*ad40*/  ISETP.NE.AND P0, PT, R8, 0x6, PT ;  /* 0x000000060800780c */ /* 0x000fe20003f05270 */
[----:B------:R-:W-:Y:S01]  /*ad50*/  UIADD3 UR14, UR5, 0x180, URZ ;  /* 0x00000180050e7890 */ /* 0x000fe2000fffe03f */
[----:B------:R-:W-:Y:S01]  /*ad60*/  VIADD R22, R22, 0x80 ;  /* 0x0000008016167836 */ /* 0x000fe20000000000 */
[----:B------:R-:W-:Y:S01]  /*ad70*/  UIADD3.X UR5, URZ, UR23, URZ, UP0, !UPT ;  /* 0x000000173f057290 */ /* 0x000fe200087fe43f */
[----:B------:R-:W-:Y:S01]  /*ad80*/  SEL R18, RZ, 0x1, P0 ;  /* 0x00000001ff127807 */ /* 0x000fe20000000000 */
[----:B------:R-:W-:Y:S01]  /*ad90*/  UIADD3 UR15, UR8, 0x18180, URZ ;  /* 0x00018180080f7890 */ /* 0x000fe2000fffe03f */
[----:B------:R-:W-:-:S02]  /*ada0*/  SEL R8, R8, RZ, P0 ;  /* 0x000000ff08087207 */ /* 0x000fc40000000000 */
[----:B------:R-:W-:Y:S01]  /*adb0*/  UMOV UR8, UR14 ;  /* 0x0000000e00087c82 */ /* 0x000fe20008000000 */
[----:B------:R-:W-:-:S03]  /*adc0*/  LOP3.LUT R7, R7, R18, RZ, 0x3c, !PT ;  /* 0x0000001207077212 */ /* 0x000fc600078e3cff */
[----:B------:R0:W-:Y:S02]  /*add0*/  UTMALDG.3D [UR8], [UR4], desc[UR6] ;  /* 0x00000608040075b4 */ /* 0x0001e40008011000 */
[----:B0-----:R-:W-:Y:S01]  /*ade0*/  UMOV UR8, UR15 ;  /* 0x0000000f00087c82 */ /* 0x001fe20008000000 */
[----:B------:R-:W-:Y:S02]  /*adf0*/  UMOV UR11, UR19 ;  /* 0x00000013000b7c82 */ /* 0x000fe40008000000 */
[----:B------:R0:W-:Y:S02]  /*ae00*/  UTMALDG.3D.MULTICAST [UR8], [UR24], UR26, desc[UR6] ;  /* 0x00000608180073b4 */ /* 0x0001e4000801181a */
[----:B0-----:R-:W-:Y:S05]  /*ae10*/  @P1 BRA `(.L_x_213) ;  /* 0xfffffffc00441947 */ /* 0x001fea000383ffff */
.L_x_210:
[----:B------:R-:W-:Y:S05]  /*ae20*/  BSYNC B1 ;  /* 0x0000000000017941 */ /* 0x000fea0003800000 */
.L_x_209:
[----:B------:R-:W-:Y:S01]  /*ae30*/  LOP3.LUT P1, RZ, R14, 0xff, RZ, 0xc0, !PT ;  /* 0x000000ff0eff7812 */ /* 0x000fe2000782c0ff */
[C---:B------:R-:W-:Y:S01]  /*ae40*/  IMAD.IADD R17, R10.reuse, 0x1, R17 ;  /* 0x000000010a117824 */ /* 0x040fe200078e0211 */
[----:B------:R-:W-:Y:S01]  /*ae50*/  ULDC.64 UR4, c[0x0][0x650] ;  /* 0x0001940000047ab9 */ /* 0x000fe20000000a00 */
[C---:B------:R-:W-:Y:S01]  /*ae60*/  ISETP.GE.U32.AND P2, PT, R10.reuse, 0x6, PT ;  /* 0x000000060a00780c */ /* 0x040fe20003f46070 */
[----:B------:R-:W-:Y:S01]  /*ae70*/  BSSY B1, `(.L_x_214) ;  /* 0x0000069000017945 */ /* 0x000fe20003800000 */
[----:B------:R-:W-:Y:S01]  /*ae80*/  IMAD.MOV.U32 R16, RZ, RZ, -0x1 ;  /* 0xffffffffff107424 */ /* 0x000fe200078e00ff */
[----:B------:R-:W-:Y:S02]  /*ae90*/  ISETP.GT.U32.AND P0, PT, R17, 0x5, PT ;  /* 0x000000051100780c */ /* 0x000fe40003f04070 */
[----:B------:R-:W-:Y:S02]  /*aea0*/  PRMT R14, RZ, 0x7610, R14 ;  /* 0x00007610ff0e7816 */ /* 0x000fe4000000000e */
[----:B------:R-:W-:-:S03]  /*aeb0*/  ISETP.LT.U32.AND P0, PT, R10, 0x6, P0 ;  /* 0x000000060a00780c */ /* 0x000fc60000701070 */
[----:B------:R-:W0:Y:S01]  /*aec0*/  @P1 S2R R7, SR_CgaCtaId ;  /* 0x0000000000071919 */ /* 0x000e220000008800 */
[----:B------:R-:W-:-:S04]  /*aed0*/  @P1 MOV R6, 0x400 ;  /* 0x0000040000061802 */ /* 0x000fc80000000f00 */
[----:B0-----:R-:W-:Y:S01]  /*aee0*/  @P1 LEA R8, R7, R6, 0x18 ;  /* 0x0000000607081211 */ /* 0x001fe200078ec0ff */
[----:B------:R-:W-:Y:S01]  /*aef0*/  IMAD.WIDE.U32 R6, R17, -0x55555555, RZ ;  /* 0xaaaaaaab11067825 */ /* 0x000fe200078e00ff */
[----:B------:R-:W-:Y:S02]  /*af00*/  SEL R6, RZ, 0x1, !P0 ;  /* 0x00000001ff067807 */ /* 0x000fe40004000000 */
[----:B------:R0:W-:Y:S01]  /*af10*/  @P1 SYNCS.ARRIVE.TRANS64.A1T0 RZ, [R8+URZ+0x78], RZ ;  /* 0x000078ff08ff19a7 */ /* 0x0001e2000810003f */
[----:B------:R-:W-:Y:S02]  /*af20*/  IADD3 R2, P1, R2, UR20, RZ ;  /* 0x0000001402027c10 */ /* 0x000fe4000ff3e0ff */
[----:B------:R-:W-:Y:S01]  /*af30*/  LOP3.LUT R5, R5, R6, RZ, 0x3c, !PT ;  /* 0x0000000605057212 */ /* 0x000fe200078e3cff */
[----:B------:R-:W-:Y:S01]  /*af40*/  IMAD.MOV.U32 R6, RZ, RZ, -0x1 ;  /* 0xffffffffff067424 */ /* 0x000fe200078e00ff */
[----:B------:R-:W-:Y:S02]  /*af50*/  IADD3.X R3, R3, UR13, RZ, P1, !PT ;  /* 0x0000000d03037c10 */ /* 0x000fe40008ffe4ff */
[----:B------:R-:W-:-:S02]  /*af60*/  ISETP.GE.U32.AND P0, PT, R2, UR4, PT ;  /* 0x0000000402007c0c */ /* 0x000fc4000bf06070 */
[----:B0-----:R-:W-:Y:S02]  /*af70*/  SHF.R.U32.HI R8, RZ, 0x2, R7 ;  /* 0x00000002ff087819 */ /* 0x001fe40000011607 */
[----:B------:R-:W-:Y:S02]  /*af80*/  ISETP.GE.U32.AND.EX P0, PT, R3, UR5, PT, P0 ;  /* 0x0000000503007c0c */ /* 0x000fe4000bf06100 */
[----:B------:R-:W-:Y:S01]  /*af90*/  @P2 LOP3.LUT R5, R5, 0x1, R8, 0x78, !PT ;  /* 0x0000000105052812 */ /* 0x000fe200078e7808 */
[----:B------:R-:W-:Y:S01]  /*afa0*/  IMAD R17, R8, -0x6, R17 ;  /* 0xfffffffa08117824 */ /* 0x000fe200078e0211 */
[----:B------:R-:W-:Y:S01]  /*afb0*/  PRMT R7, RZ, 0x7610, R7 ;  /* 0x00007610ff077816 */ /* 0x000fe20000000007 */
[----:B------:R-:W-:-:S08]  /*afc0*/  IMAD.MOV.U32 R8, RZ, RZ, -0x1 ;  /* 0xffffffffff087424 */ /* 0x000fd000078e00ff */
[----:B------:R-:W-:Y:S05]  /*afd0*/  @P0 BRA `(.L_x_215) ;  /* 0x0000000400480947 */ /* 0x000fea0003800000 */
[----:B------:R-:W0:Y:S01]  /*afe0*/  S2R R18, SR_CTAID.X ;  /* 0x0000000000127919 */ /* 0x000e220000002500 */
[----:B------:R-:W-:Y:S01]  /*aff0*/  ULDC.64 UR4, c[0x0][0x628] ;  /* 0x00018a0000047ab9 */ /* 0x000fe20000000a00 */
[----:B------:R-:W1:Y:S01]  /*b000*/  LDC R19, c[0x0][0x144] ;  /* 0x00005100ff137b82 */ /* 0x000e620000000800 */
[----:B------:R-:W-:Y:S01]  /*b010*/  ISETP.NE.U32.AND P0, PT, RZ, UR4, PT ;  /* 0x00000004ff007c0c */ /* 0x000fe2000bf05070 */
[----:B------:R-:W2:Y:S01]  /*b020*/  S2R R13, SR_CTAID.Y ;  /* 0x00000000000d7919 */ /* 0x000ea20000002600 */
[----:B------:R-:W-:Y:S01]  /*b030*/  ULDC UR7, c[0x0][0x630] ;  /* 0x00018c0000077ab9 */ /* 0x000fe20000000800 */
[----:B------:R-:W-:Y:S01]  /*b040*/  ULDC UR8, c[0x0][0x150] ;  /* 0x0000540000087ab9 */ /* 0x000fe20000000800 */
[----:B------:R-:W-:Y:S01]  /*b050*/  ISETP.NE.AND.EX P0, PT, RZ, UR5, PT, P0 ;  /* 0x00000005ff007c0c */ /* 0x000fe2000bf05300 */
[----:B------:R-:W-:Y:S02]  /*b060*/  IMAD.MOV.U32 R6, RZ, RZ, R2 ;  /* 0x000000ffff067224 */ /* 0x000fe400078e0002 */
[----:B------:R-:W-:Y:S01]  /*b070*/  IMAD.MOV.U32 R7, RZ, RZ, R3 ;  /* 0x000000ffff077224 */ /* 0x000fe200078e0003 */
[----:B0-----:R-:W-:-:S09]  /*b080*/  I2FP.F32.U32 R20, R18 ;  /* 0x0000001200147245 */ /* 0x001fd20000201000 */
[----:B------:R-:W-:Y:S05]  /*b090*/  @!P0 BRA `(.L_x_216) ;  /* 0x0000000000288947 */ /* 0x000fea0003800000 */
[----:B------:R-:W-:Y:S02]  /*b0a0*/  ULDC UR6, c[0x0][0x634] ;  /* 0x00018d0000067ab9 */ /* 0x000fe40000000800 */
[----:B------:R-:W-:-:S05]  /*b0b0*/  IADD3 R7, P0, R2, UR6, RZ ;  /* 0x0000000602077c10 */ /* 0x000fca000ff1e0ff */
[----:B------:R-:W-:-:S04]  /*b0c0*/  IMAD.X R21, RZ, RZ, R3, P0 ;  /* 0x000000ffff157224 */ /* 0x000fc800000e0603 */
[----:B------:R-:W-:-:S04]  /*b0d0*/  IMAD.WIDE.U32 R8, R21, UR4, RZ ;  /* 0x0000000415087c25 */ /* 0x000fc8000f8e00ff */
[----:B------:R-:W-:-:S04]  /*b0e0*/  IMAD.WIDE.U32 R8, P0, R7, UR5, R8 ;  /* 0x0000000507087c25 */ /* 0x000fc8000f800008 */
[----:B------:R-:W-:-:S04]  /*b0f0*/  IMAD.WIDE.U32 R6, R7, UR4, RZ ;  /* 0x0000000407067c25 */ /* 0x000fc8000f8e00ff */
[----:B------:R-:W-:Y:S01]  /*b100*/  IMAD.MOV.U32 R6, RZ, RZ, R9 ;  /* 0x000000ffff067224 */ /* 0x000fe200078e0009 */
[----:B------:R-:W-:Y:S01]  /*b110*/  IADD3 RZ, P1, R7, R8, RZ ;  /* 0x0000000807ff7210 */ /* 0x000fe20007f3e0ff */
[----:B------:R-:W-:-:S04]  /*b120*/  IMAD.X R7, RZ, RZ, RZ, P0 ;  /* 0x000000ffff077224 */ /* 0x000fc800000e06ff */
[----:B------:R-:W-:-:S08]  /*b130*/  IMAD.WIDE.U32.X R6, R21, UR5, R6, P1 ;  /* 0x0000000515067c25 */ /* 0x000fd000088e0406 */
.L_x_216:
[----:B------:R-:W-:Y:S01]  /*b140*/  FMUL R20, R20, UR8 ;  /* 0x0000000814147c20 */ /* 0x000fe20008400000 */
[--C-:B------:R-:W-:Y:S01]  /*b150*/  SHF.R.U64 R16, R6, UR7, R7.reuse ;  /* 0x0000000706107c19 */ /* 0x100fe20008001207 */
[----:B------:R-:W-:Y:S01]  /*b160*/  ULDC.64 UR4, c[0x0][0x620] ;  /* 0x0001880000047ab9 */ /* 0x000fe20000000a00 */
[----:B------:R-:W-:Y:S01]  /*b170*/  SHF.R.U32.HI R6, RZ, UR7, R7 ;  /* 0x00000007ff067c19 */ /* 0x000fe20008011607 */
[----:B------:R-:W-:Y:S01]  /*b180*/  ULDC.64 UR6, c[0x0][0x640] ;  /* 0x0001900000067ab9 */ /* 0x000fe20000000a00 */
[----:B------:R-:W-:Y:S01]  /*b190*/  IADD3 R7, P0, RZ, -R16, RZ ;  /* 0x80000010ff077210 */ /* 0x000fe20007f1e0ff */
[----:B------:R-:W0:Y:S01]  /*b1a0*/  F2I.U32.TRUNC.NTZ R20, R20 ;  /* 0x0000001400147305 */ /* 0x000e22000020f000 */
[----:B------:R-:W3:Y:S03]  /*b1b0*/  LDC R22, c[0x0][0x148] ;  /* 0x00005200ff167b82 */ /* 0x000ee60000000800 */
[----:B------:R-:W-:Y:S01]  /*b1c0*/  IMAD.X R6, RZ, RZ, ~R6, P0 ;  /* 0x000000ffff067224 */ /* 0x000fe200000e0e06 */
[----:B------:R-:W-:-:S03]  /*b1d0*/  ISETP.NE.U32.AND P0, PT, RZ, UR6, PT ;  /* 0x00000006ff007c0c */ /* 0x000fc6000bf05070 */
[----:B------:R-:W-:Y:S01]  /*b1e0*/  IMAD R6, R6, UR4, RZ ;  /* 0x0000000406067c24 */ /* 0x000fe2000f8e02ff */
[----:B------:R-:W-:-:S03]  /*b1f0*/  ISETP.NE.AND.EX P0, PT, RZ, UR7, PT, P0 ;  /* 0x00000007ff007c0c */ /* 0x000fc6000bf05300 */
[C---:B------:R-:W-:Y:S01]  /*b200*/  IMAD R9, R7.reuse, UR5, R6 ;  /* 0x0000000507097c24 */ /* 0x040fe2000f8e0206 */
[----:B------:R-:W-:Y:S01]  /*b210*/  ULDC UR5, c[0x0][0x154] ;  /* 0x0000550000057ab9 */ /* 0x000fe20000000800 */
[----:B------:R-:W-:Y:S01]  /*b220*/  IMAD.WIDE.U32 R6, R7, UR4, R2 ;  /* 0x0000000407067c25 */ /* 0x000fe2000f8e0002 */
[----:B------:R-:W-:-:S03]  /*b230*/  ULDC UR4, c[0x0][0x618] ;  /* 0x0001860000047ab9 */ /* 0x000fc60000000800 */
[----:B0-----:R-:W-:Y:S02]  /*b240*/  IMAD.MOV R8, RZ, RZ, -R20 ;  /* 0x000000ffff087224 */ /* 0x001fe400078e0a14 */
[----:B------:R-:W-:Y:S02]  /*b250*/  IMAD.IADD R7, R7, 0x1, R9 ;  /* 0x0000000107077824 */ /* 0x000fe400078e0209 */
[----:B-1----:R-:W-:Y:S01]  /*b260*/  IMAD R18, R19, R8, R18 ;  /* 0x0000000813127224 */ /* 0x002fe200078e0212 */
[----:B--2---:R-:W-:Y:S02]  /*b270*/  I2FP.F32.U32 R8, R13 ;  /* 0x0000000d00087245 */ /* 0x004fe40000201000 */
[--C-:B------:R-:W-:Y:S02]  /*b280*/  SHF.R.U64 R19, R6, UR4, R7.reuse ;  /* 0x0000000406137c19 */ /* 0x100fe40008001207 */
[----:B------:R-:W-:Y:S01]  /*b290*/  SHF.R.U32.HI R6, RZ, UR4, R7 ;  /* 0x00000004ff067c19 */ /* 0x000fe20008011607 */
[----:B------:R-:W-:Y:S01]  /*b2a0*/  FMUL R8, R8, UR5 ;  /* 0x0000000508087c20 */ /* 0x000fe20008400000 */
[----:B------:R-:W-:-:S02]  /*b2b0*/  ULDC UR4, c[0x0][0x608] ;  /* 0x0001820000047ab9 */ /* 0x000fc40000000800 */
[--C-:B------:R-:W-:Y:S01]  /*b2c0*/  SHF.R.U64 R21, R19, UR4, R6.reuse ;  /* 0x0000000413157c19 */ /* 0x100fe20008001206 */
[----:B------:R0:W1:Y:S01]  /*b2d0*/  F2I.U32.TRUNC.NTZ R24, R8 ;  /* 0x0000000800187305 */ /* 0x000062000020f000 */
[----:B------:R-:W-:Y:S01]  /*b2e0*/  SHF.R.U32.HI R6, RZ, UR4, R6 ;  /* 0x00000004ff067c19 */ /* 0x000fe20008011606 */
[----:B------:R-:W-:-:S03]  /*b2f0*/  ULDC UR4, c[0x0][0x658] ;  /* 0x0001960000047ab9 */ /* 0x000fc60000000800 */
[--C-:B------:R-:W-:Y:S02]  /*b300*/  SHF.R.U64 R20, R21, UR4, R6.reuse ;  /* 0x0000000415147c19 */ /* 0x100fe40008001206 */
[----:B------:R-:W-:-:S03]  /*b310*/  SHF.R.U32.HI R23, RZ, UR4, R6 ;  /* 0x00000004ff177c19 */ /* 0x000fc60008011606 */
[----:B------:R-:W-:Y:S02]  /*b320*/  IMAD.MOV.U32 R6, RZ, RZ, R20 ;  /* 0x000000ffff067224 */ /* 0x000fe400078e0014 */
[----:B------:R-:W-:Y:S01]  /*b330*/  IMAD.MOV.U32 R7, RZ, RZ, R23 ;  /* 0x000000ffff077224 */ /* 0x000fe200078e0017 */
[----:B0-----:R-:W-:Y:S06]  /*b340*/  @!P0 BRA `(.L_x_217) ;  /* 0x0000000000288947 */ /* 0x001fec0003800000 */
        /* <DEDUP_REMOVED lines=10> */
.L_x_217:
[----:B------:R-:W-:Y:S01]  /*b3f0*/  ULDC UR4, c[0x0][0x648] ;  /* 0x0001920000047ab9 */ /* 0x000fe20000000800 */
[----:B------:R-:W-:Y:S01]  /*b400*/  LOP3.LUT R21, R21, UR17, RZ, 0xc0, !PT ;  /* 0x0000001115157c12 */ /* 0x000fe2000f8ec0ff */
[----:B-1----:R-:W-:Y:S01]  /*b410*/  IMAD.MOV R24, RZ, RZ, -R24 ;  /* 0x000000ffff187224 */ /* 0x002fe200078e0a18 */
[----:B------:R-:W-:Y:S01]  /*b420*/  SHF.R.U64 R6, R6, UR4, R7 ;  /* 0x0000000406067c19 */ /* 0x000fe20008001207 */
[----:B------:R-:W-:Y:S01]  /*b430*/  ULDC UR4, c[0x0][0x638] ;  /* 0x00018e0000047ab9 */ /* 0x000fe20000000800 */
[----:B------:R-:W-:Y:S01]  /*b440*/  LOP3.LUT R9, R19, UR16, RZ, 0xc0, !PT ;  /* 0x0000001013097c12 */ /* 0x000fe2000f8ec0ff */
[----:B---3--:R-:W-:Y:S01]  /*b450*/  @P3 IMAD R18, R22, R24, R13 ;  /* 0x0000001816123224 */ /* 0x008fe200078e020d */
[----:B------:R-:W-:Y:S01]  /*b460*/  ULDC UR5, c[0x0][0x610] ;  /* 0x0001840000057ab9 */ /* 0x000fe20000000800 */
[----:B------:R-:W-:Y:S02]  /*b470*/  IMAD.MOV R7, RZ, RZ, -R6 ;  /* 0x000000ffff077224 */ /* 0x000fe400078e0a06 */
[----:B------:R-:W-:-:S02]  /*b480*/  IMAD R21, R6, UR18, R21 ;  /* 0x0000001206157c24 */ /* 0x000fc4000f8e0215 */
[----:B------:R-:W-:Y:S01]  /*b490*/  IMAD R20, R7, UR4, R20 ;  /* 0x0000000407147c24 */ /* 0x000fe2000f8e0214 */
[----:B------:R-:W-:Y:S01]  /*b4a0*/  ULDC UR4, c[0x0][0x600] ;  /* 0x0001800000047ab9 */ /* 0x000fe20000000800 */
[----:B------:R-:W-:Y:S02]  /*b4b0*/  IMAD R18, R21, UR5, R18 ;  /* 0x0000000515127c24 */ /* 0x000fe4000f8e0212 */
[----:B------:R-:W-:Y:S02]  /*b4c0*/  IMAD R9, R20, UR4, R9 ;  /* 0x0000000414097c24 */ /* 0x000fe4000f8e0209 */
[----:B------:R-:W-:-:S03]  /*b4d0*/  IMAD.MOV.U32 R7, RZ, RZ, 0x1 ;  /* 0x00000001ff077424 */ /* 0x000fc600078e00ff */
[----:B------:R-:W-:Y:S02]  /*b4e0*/  SEL R8, R9, R18, !P3 ;  /* 0x0000001209087207 */ /* 0x000fe40005800000 */
[----:B------:R-:W-:-:S07]  /*b4f0*/  SEL R6, R18, R9, !P3 ;  /* 0x0000000912067207 */ /* 0x000fce0005800000 */
.L_x_215:
[----:B------:R-:W-:Y:S05]  /*b500*/  BSYNC B1 ;  /* 0x0000000000017941 */ /* 0x000fea0003800000 */
.L_x_214:
[----:B------:R-:W-:-:S13]  /*b510*/  LOP3.LUT P0, RZ, R7, 0xff, RZ, 0xc0, !PT ;  /* 0x000000ff07ff7812 */ /* 0x000fda000780c0ff */
[----:B------:R-:W-:Y:S05]  /*b520*/  @P0 BRA `(.L_x_218) ;  /* 0xfffffff400480947 */ /* 0x000fea000383ffff */
[----:B------:R-:W-:Y:S05]  /*b530*/  BSYNC B0 ;  /* 0x0000000000007941 */ /* 0x000fea0003800000 */
.L_x_207:
[----:B------:R-:W-:-:S03]  /*b540*/  UMOV UR4, 0xffffffff ;  /* 0xffffffff00047882 */ /* 0x000fc60000000000 */
[----:B------:R-:W-:Y:S05]  /*b550*/  BRA.DIV UR4, `(.L_x_219) ;  /* 0x0000000604647947 */ /* 0x000fea000b800000 */
[----:B------:R-:W-:-:S13]  /*b560*/  ELECT P0, URZ, PT ;  /* 0x00000000003f782f */ /* 0x000fda0003800000 */
.L_x_235:
[----:B------:R-:W-:Y:S04]  /*b570*/  BSSY B0, `(.L_x_220) ;  /* 0x000003d000007945 */ /* 0x000fe80003800000 */
[----:B------:R-:W-:Y:S05]  /*b580*/  @!P0 BRA `(.L_x_221) ;  /* 0x0000000000ec8947 */ /* 0x000fea0003800000 */
[----:B------:R-:W-:-:S04]  /*b590*/  LOP3.LUT R4, R4, 0x2, RZ, 0xfc, !PT ;  /* 0x0000000204047812 */ /* 0x000fc800078efcff */
[----:B------:R-:W-:-:S13]  /*b5a0*/  ISETP.NE.AND P0, PT, R4, 0x3, PT ;  /* 0x000000030400780c */ /* 0x000fda0003f05270 */
[----:B------:R-:W-:Y:S05]  /*b5b0*/  @!P0 BRA `(.L_x_222) ;  /* 0x0000000000048947 */ /* 0x000fea0003800000 */
[----:B------:R-:W-:Y:S01]  /*b5c0*/  BPT.TRAP 0x1 ;  /* 0x000000040000795c */ /* 0x000fe20000300000 */
.L_x_222:
[----:B------:R-:W0:Y:S01]  /*b5d0*/  S2R R3, SR_CgaCtaId ;  /* 0x0000000000037919 */ /* 0x000e220000008800 */
[----:B------:R-:W-:-:S04]  /*b5e0*/  MOV R0, 0x400 ;  /* 0x0000040000007802 */ /* 0x000fc80000000f00 */
[----:B0-----:R-:W-:Y:S02]  /*b5f0*/  LEA R0, R3, R0, 0x18 ;  /* 0x0000000003007211 */ /* 0x001fe400078ec0ff */
[----:B------:R-:W-:-:S03]  /*b600*/  SHF.L.U32 R3, R5, 0x1f, RZ ;  /* 0x0000001f05037819 */ /* 0x000fc600000006ff */
[----:B------:R-:W-:-:S04]  /*b610*/  VIADD R0, R0, 0x30 ;  /* 0x0000003000007836 */ /* 0x000fc80000000000 */
[C---:B------:R-:W-:Y:S02]  /*b620*/  IMAD R6, R17.reuse, 0x8, R0 ;  /* 0x0000000811067824 */ /* 0x040fe400078e0200 */
[----:B------:R-:W-:Y:S02]  /*b630*/  VIADD R17, R17, 0x1 ;  /* 0x0000000111117836 */ /* 0x000fe40000000000 */
[----:B------:R-:W0:Y:S03]  /*b640*/  SYNCS.PHASECHK.TRANS64.TRYWAIT P0, [R6+URZ], R3 ;  /* 0x00000003060075a7 */ /* 0x000e26000800017f */
[----:B------:R-:W-:-:S04]  /*b650*/  ISETP.NE.AND P1, PT, R17, 0x6, PT ;  /* 0x000000061100780c */ /* 0x000fc80003f25270 */
[----:B------:R-:W-:Y:S02]  /*b660*/  SEL R2, RZ, 0x1, P1 ;  /* 0x00000001ff027807 */ /* 0x000fe40000800000 */
[----:B------:R-:W-:Y:S02]  /*b670*/  SEL R17, R17, RZ, P1 ;  /* 0x000000ff11117207 */ /* 0x000fe40000800000 */
[----:B------:R-:W-:-:S03]  /*b680*/  LOP3.LUT R8, R5, R2, RZ, 0x3c, !PT ;  /* 0x0000000205087212 */ /* 0x000fc600078e3cff */
[----:B------:R-:W-:Y:S01]  /*b690*/  IMAD R7, R17, 0x8, R0 ;  /* 0x0000000811077824 */ /* 0x000fe200078e0200 */
[----:B------:R-:W-:Y:S01]  /*b6a0*/  SHF.L.U32 R4, R8, 0x1f, RZ ;  /* 0x0000001f08047819 */ /* 0x000fe200000006ff */
[----:B0-----:R-:W-:Y:S06]  /*b6b0*/  @!P0 BRA `(.L_x_223) ;  /* 0x00000004002c8947 */ /* 0x001fec0003800000 */
.L_x_236:
[----:B------:R-:W1:Y:S01]  /*b6c0*/  SYNCS.PHASECHK.TRANS64.TRYWAIT P0, [R7+URZ], R4 ;  /* 0x00000004070075a7 */ /* 0x000e62000800017f */
[----:B------:R-:W-:-:S05]  /*b6d0*/  VIADD R2, R17, 0x1 ;  /* 0x0000000111027836 */ /* 0x000fca0000000000 */
[----:B------:R-:W-:-:S04]  /*b6e0*/  ISETP.NE.AND P1, PT, R2, 0x6, PT ;  /* 0x000000060200780c */ /* 0x000fc80003f25270 */
[----:B0-----:R-:W-:Y:S02]  /*b6f0*/  SEL R3, RZ, 0x1, P1 ;  /* 0x00000001ff037807 */ /* 0x001fe40000800000 */
[----:B------:R-:W-:Y:S02]  /*b700*/  SEL R9, R2, RZ, P1 ;  /* 0x000000ff02097207 */ /* 0x000fe40000800000 */
[----:B------:R-:W-:-:S03]  /*b710*/  LOP3.LUT R8, R8, R3, RZ, 0x3c, !PT ;  /* 0x0000000308087212 */ /* 0x000fc600078e3cff */
[----:B------:R-:W-:Y:S01]  /*b720*/  IMAD R6, R9, 0x8, R0 ;  /* 0x0000000809067824 */ /* 0x000fe200078e0200 */
[----:B------:R-:W-:Y:S01]  /*b730*/  SHF.L.U32 R5, R8, 0x1f, RZ ;  /* 0x0000001f08057819 */ /* 0x000fe200000006ff */
[----:B-1----:R-:W-:Y:S06]  /*b740*/  @!P0 BRA `(.L_x_224) ;  /* 0x00000004001c8947 */ /* 0x002fec0003800000 */
.L_x_237:
[----:B------:R-:W1:Y:S01]  /*b750*/  SYNCS.PHASECHK.TRANS64.TRYWAIT P0, [R6+URZ], R5 ;  /* 0x00000005060075a7 */ /* 0x000e62000800017f */
[----:B------:R-:W-:-:S05]  /*b760*/  VIADD R2, R9, 0x1 ;  /* 0x0000000109027836 */ /* 0x000fca0000000000 */
[----:B------:R-:W-:-:S04]  /*b770*/  ISETP.NE.AND P1, PT, R2, 0x6, PT ;  /* 0x000000060200780c */ /* 0x000fc80003f25270 */
[----:B------:R-:W-:Y:S02]  /*b780*/  SEL R3, RZ, 0x1, P1 ;  /* 0x00000001ff037807 */ /* 0x000fe40000800000 */
[----:B0-----:R-:W-:Y:S02]  /*b790*/  SEL R7, R2, RZ, P1 ;  /* 0x000000ff02077207 */ /* 0x001fe40000800000 */
[----:B------:R-:W-:-:S03]  /*b7a0*/  LOP3.LUT R8, R8, R3, RZ, 0x3c, !PT ;  /* 0x0000000308087212 */ /* 0x000fc600078e3cff */
[----:B------:R-:W-:Y:S01]  /*b7b0*/  IMAD R9, R7, 0x8, R0 ;  /* 0x0000000807097824 */ /* 0x000fe200078e0200 */
[----:B------:R-:W-:Y:S01]  /*b7c0*/  SHF.L.U32 R4, R8, 0x1f, RZ ;  /* 0x0000001f08047819 */ /* 0x000fe200000006ff */
[----:B-1----:R-:W-:Y:S06]  /*b7d0*/  @!P0 BRA `(.L_x_225) ;  /* 0x00000004000c8947 */ /* 0x002fec0003800000 */
.L_x_238:
[----:B------:R-:W1:Y:S01]  /*b7e0*/  SYNCS.PHASECHK.TRANS64.TRYWAIT P0, [R9+URZ], R4 ;  /* 0x00000004090075a7 */ /* 0x000e62000800017f */
[----:B------:R-:W-:-:S05]  /*b7f0*/  VIADD R2, R7, 0x1 ;  /* 0x0000000107027836 */ /* 0x000fca0000000000 */
[----:B------:R-:W-:-:S04]  /*b800*/  ISETP.NE.AND P1, PT, R2, 0x6, PT ;  /* 0x000000060200780c */ /* 0x000fc80003f25270 */
[----:B------:R-:W-:Y:S02]  /*b810*/  SEL R3, RZ, 0x1, P1 ;  /* 0x00000001ff037807 */ /* 0x000fe40000800000 */
[----:B------:R-:W-:Y:S02]  /*b820*/  SEL R7, R2, RZ, P1 ;  /* 0x000000ff02077207 */ /* 0x000fe40000800000 */
[----:B------:R-:W-:-:S03]  /*b830*/  LOP3.LUT R11, R8, R3, RZ, 0x3c, !PT ;  /* 0x00000003080b7212 */ /* 0x000fc600078e3cff */
[----:B0-----:R-:W-:Y:S01]  /*b840*/  IMAD R6, R7, 0x8, R0 ;  /* 0x0000000807067824 */ /* 0x001fe200078e0200 */
[----:B------:R-:W-:Y:S01]  /*b850*/  SHF.L.U32 R5, R11, 0x1f, RZ ;  /* 0x0000001f0b057819 */ /* 0x000fe200000006ff */
[----:B-1----:R-:W-:Y:S06]  /*b860*/  @!P0 BRA `(.L_x_226) ;  /* 0x0000000000fc8947 */ /* 0x002fec0003800000 */
.L_x_239:
[----:B------:R-:W1:Y:S01]  /*b870*/  SYNCS.PHASECHK.TRANS64.TRYWAIT P0, [R6+URZ], R5 ;  /* 0x00000005060075a7 */ /* 0x000e62000800017f */
[----:B------:R-:W-:-:S05]  /*b880*/  VIADD R2, R7, 0x1 ;  /* 0x0000000107027836 */ /* 0x000fca0000000000 */
[----:B------:R-:W-:-:S04]  /*b890*/  ISETP.NE.AND P1, PT, R2, 0x6, PT ;  /* 0x000000060200780c */ /* 0x000fc80003f25270 */
[----:B0-----:R-:W-:Y:S02]  /*b8a0*/  SEL R4, RZ, 0x1, P1 ;  /* 0x00000001ff047807 */ /* 0x001fe40000800000 */
[----:B------:R-:W-:Y:S02]  /*b8b0*/  SEL R3, R2, RZ, P1 ;  /* 0x000000ff02037207 */ /* 0x000fe40000800000 */
[----:B------:R-:W-:Y:S01]  /*b8c0*/  LOP3.LUT R4, R11, R4, RZ, 0x3c, !PT ;  /* 0x000000040b047212 */ /* 0x000fe200078e3cff */
[----:B-1----:R-:W-:Y:S06]  /*b8d0*/  @!P0 BRA `(.L_x_227) ;  /* 0x0000000000f48947 */ /* 0x002fec0003800000 */
.L_x_240:
[----:B------:R-:W-:Y:S01]  /*b8e0*/  IMAD R3, R3, 0x8, R0 ;  /* 0x0000000803037824 */ /* 0x000fe200078e0200 */
[----:B------:R-:W-:-:S07]  /*b8f0*/  SHF.L.U32 R0, R4, 0x1f, RZ ;  /* 0x0000001f04007819 */ /* 0x000fce00000006ff */
.L_x_228:
[----:B-1----:R1:W2:Y:S02]  /*b900*/  SYNCS.PHASECHK.TRANS64.TRYWAIT P0, [R3+URZ], R0 ;  /* 0x00000000030075a7 */ /* 0x0022a4000800017f */
[----:B--2---:R-:W-:Y:S05]  /*b910*/  @!P0 NANOSLEEP.SYNCS 0x989680 ;  /* 0x009896800000895d */ /* 0x004fea0003900000 */
[----:B------:R-:W2:Y:S02]  /*b920*/  @!P0 SYNCS.PHASECHK.TRANS64 P0, [R3+URZ], R0 ;  /* 0x00000000030085a7 */ /* 0x000ea4000800007f */
[----:B--2---:R-:W-:Y:S05]  /*b930*/  @!P0 BRA `(.L_x_228) ;  /* 0xfffffffc00f08947 */ /* 0x004fea000383ffff */
.L_x_221:
[----:B------:R-:W-:Y:S05]  /*b940*/  BSYNC B0 ;  /* 0x0000000000007941 */ /* 0x000fea0003800000 */
.L_x_220:
[----:B------:R-:W-:Y:S05]  /*b950*/  EXIT ;  /* 0x000000000000794d */ /* 0x000fea0003800000 */
.L_x_21:
[----:B-1----:R-:W-:-:S04]  /*b960*/  IMAD.U32 R13, RZ, RZ, UR6 ;  /* 0x00000006ff0d7e24 */ /* 0x002fc8000f8e00ff */
[----:B------:R1:W4:Y:S03]  /*b970*/  SYNCS.PHASECHK.TRANS64.TRYWAIT P0, [R13+URZ], R12 ;  /* 0x0000000c0d0075a7 */ /* 0x000326000800017f */
[----:B----4-:R-:W-:Y:S05]  /*b980*/  @!P0 NANOSLEEP.SYNCS 0x989680 ;  /* 0x009896800000895d */ /* 0x010fea0003900000 */
[----:B------:R-:W4:Y:S02]  /*b990*/  @!P0 SYNCS.PHASECHK.TRANS64 P0, [R13+URZ], R12 ;  /* 0x0000000c0d0085a7 */ /* 0x000f24000800007f */
[----:B----4-:R-:W-:Y:S05]  /*b9a0*/  @!P0 BRA `(.L_x_21) ;  /* 0xfffffffc00ec8947 */ /* 0x010fea000383ffff */
[----:B------:R-:W-:Y:S05]  /*b9b0*/  BRA `(.L_x_20) ;  /* 0xffffff5c00e07947 */ /* 0x000fea000383ffff */
.L_x_27:
[----:B-1----:R-:W-:-:S04]  /*b9c0*/  IMAD.U32 R176, RZ, RZ, UR14 ;  /* 0x0000000effb07e24 */ /* 0x002fc8000f8e00ff */
[----:B------:R1:W4:Y:S03]  /*b9d0*/  SYNCS.PHASECHK.TRANS64.TRYWAIT P0, [R176+URZ], R175 ;  /* 0x000000afb00075a7 */ /* 0x000326000800017f */
[----:B----4-:R-:W-:Y:S05]  /*b9e0*/  @!P0 NANOSLEEP.SYNCS 0x989680 ;  /* 0x009896800000895d */ /* 0x010fea0003900000 */
[----:B------:R-:W4:Y:S02]  /*b9f0*/  @!P0 SYNCS.PHASECHK.TRANS64 P0, [R176+URZ], R175 ;  /* 0x000000afb00085a7 */ /* 0x000f24000800007f */
[----:B----4-:R-:W-:Y:S05]  /*ba00*/  @!P0 BRA `(.L_x_27) ;  /* 0xfffffffc00ec8947 */ /* 0x010fea000383ffff */
[----:B------:R-:W-:Y:S05]  /*ba10*/  BRA `(.L_x_26) ;  /* 0xffffff6c00cc7947 */ /* 0x000fea000383ffff */
.L_x_208:
[----:B------:R-:W-:Y:S01]  /*ba20*/  BSSY B1, `(.L_x_229) ;  /* 0x0000006000017945 */ /* 0x000fe20003800000 */
[----:B------:R-:W-:-:S07]  /*ba30*/  IMAD.MOV.U32 R7, RZ, RZ, -0x1 ;  /* 0xffffffffff077424 */ /* 0x000fce00078e00ff */
[----:B------:R-:W-:Y:S05]  /*ba40*/  WARPSYNC.COLLECTIVE R7, `(.L_x_230) ;  /* 0x00000000070c7348 */ /* 0x000fea0003c00000 */
[----:B------:R-:W-:Y:S02]  /*ba50*/  ELECT P0, UR62, PT ;  /* 0x00000000003e782f */ /* 0x000fe40003800000 */
[----:B------:R-:W-:Y:S01]  /*ba60*/  MOV R7, UR62 ;  /* 0x0000003e00077c02 */ /* 0x000fe20008000f00 */
[----:B------:R-:W-:Y:S10]  /*ba70*/  ENDCOLLECTIVE ;  /* 0x000000000000791b */ /* 0x000ff40003800000 */
.L_x_230:
[----:B------:R-:W-:Y:S05]  /*ba80*/  BSYNC B1 ;  /* 0x0000000000017941 */ /* 0x000fea0003800000 */
.L_x_229:
[----:B------:R-:W-:Y:S05]  /*ba90*/  BRA `(.L_x_231) ;  /* 0xffffffec00f87947 */ /* 0x000fea000383ffff */
.L_x_211:
[----:B0-----:R0:W1:Y:S02]  /*baa0*/  SYNCS.PHASECHK.TRANS64.TRYWAIT P0, [R18+URZ+0x30], R9 ;  /* 0x00003009120075a7 */ /* 0x001064000800017f */
[----:B-1----:R-:W-:Y:S05]  /*bab0*/  @!P0 NANOSLEEP.SYNCS 0x989680 ;  /* 0x009896800000895d */ /* 0x002fea0003900000 */
[----:B------:R-:W1:Y:S02]  /*bac0*/  @!P0 SYNCS.PHASECHK.TRANS64 P0, [R18+URZ+0x30], R9 ;  /* 0x00003009120085a7 */ /* 0x000e64000800007f */
[----:B-1----:R-:W-:Y:S05]  /*bad0*/  @!P0 BRA `(.L_x_211) ;  /* 0xfffffffc00f08947 */ /* 0x002fea000383ffff */
[----:B------:R-:W-:Y:S05]  /*bae0*/  BRA `(.L_x_232) ;  /* 0xfffffff000347947 */ /* 0x000fea000383ffff */
.L_x_219:
[----:B------:R-:W-:Y:S01]  /*baf0*/  BSSY B0, `(.L_x_233) ;  /* 0x0000006000007945 */ /* 0x000fe20003800000 */
[----:B------:R-:W-:-:S07]  /*bb00*/  IMAD.MOV.U32 R7, RZ, RZ, -0x1 ;  /* 0xffffffffff077424 */ /* 0x000fce00078e00ff */
[----:B------:R-:W-:Y:S05]  /*bb10*/  WARPSYNC.COLLECTIVE R7, `(.L_x_234) ;  /* 0x00000000070c7348 */ /* 0x000fea0003c00000 */
[----:B------:R-:W-:Y:S02]  /*bb20*/  ELECT P0, UR62, PT ;  /* 0x00000000003e782f */ /* 0x000fe40003800000 */
[----:B------:R-:W-:Y:S01]  /*bb30*/  MOV R7, UR62 ;  /* 0x0000003e00077c02 */ /* 0x000fe20008000f00 */
[----:B------:R-:W-:Y:S10]  /*bb40*/  ENDCOLLECTIVE ;  /* 0x000000000000791b */ /* 0x000ff40003800000 */
.L_x_234:
[----:B------:R-:W-:Y:S05]  /*bb50*/  BSYNC B0 ;  /* 0x0000000000007941 */ /* 0x000fea0003800000 */
.L_x_233:
[----:B------:R-:W-:Y:S05]  /*bb60*/  BRA `(.L_x_235) ;  /* 0xfffffff800807947 */ /* 0x000fea000383ffff */
.L_x_223:
[----:B0-----:R0:W1:Y:S02]  /*bb70*/  SYNCS.PHASECHK.TRANS64.TRYWAIT P0, [R6+URZ], R3 ;  /* 0x00000003060075a7 */ /* 0x001064000800017f */
[----:B-1----:R-:W-:Y:S05]  /*bb80*/  @!P0 NANOSLEEP.SYNCS 0x989680 ;  /* 0x009896800000895d */ /* 0x002fea0003900000 */
[----:B------:R-:W1:Y:S02]  /*bb90*/  @!P0 SYNCS.PHASECHK.TRANS64 P0, [R6+URZ], R3 ;  /* 0x00000003060085a7 */ /* 0x000e64000800007f */
[----:B-1----:R-:W-:Y:S05]  /*bba0*/  @!P0 BRA `(.L_x_223) ;  /* 0xfffffffc00f08947 */ /* 0x002fea000383ffff */
[----:B------:R-:W-:Y:S05]  /*bbb0*/  BRA `(.L_x_236) ;  /* 0xfffffff800c07947 */ /* 0x000fea000383ffff */
.L_x_224:
[----:B0-----:R0:W1:Y:S02]  /*bbc0*/  SYNCS.PHASECHK.TRANS64.TRYWAIT P0, [R7+URZ], R4 ;  /* 0x00000004070075a7 */ /* 0x001064000800017f */
[----:B-1----:R-:W-:Y:S05]  /*bbd0*/  @!P0 NANOSLEEP.SYNCS 0x989680 ;  /* 0x009896800000895d */ /* 0x002fea0003900000 */
[----:B------:R-:W1:Y:S02]  /*bbe0*/  @!P0 SYNCS.PHASECHK.TRANS64 P0, [R7+URZ], R4 ;  /* 0x00000004070085a7 */ /* 0x000e64000800007f */
[----:B-1----:R-:W-:Y:S05]  /*bbf0*/  @!P0 BRA `(.L_x_224) ;  /* 0xfffffffc00f08947 */ /* 0x002fea000383ffff */
[----:B------:R-:W-:Y:S05]  /*bc00*/  BRA `(.L_x_237) ;  /* 0xfffffff800d07947 */ /* 0x000fea000383ffff */
.L_x_225:
[----:B0-----:R0:W1:Y:S02]  /*bc10*/  SYNCS.PHASECHK.TRANS64.TRYWAIT P0, [R6+URZ], R5 ;  /* 0x00000005060075a7 */ /* 0x001064000800017f */
[----:B-1----:R-:W-:Y:S05]  /*bc20*/  @!P0 NANOSLEEP.SYNCS 0x989680 ;  /* 0x009896800000895d */ /* 0x002fea0003900000 */
[----:B------:R-:W1:Y:S02]  /*bc30*/  @!P0 SYNCS.PHASECHK.TRANS64 P0, [R6+URZ], R5 ;  /* 0x00000005060085a7 */ /* 0x000e64000800007f */
[----:B-1----:R-:W-:Y:S05]  /*bc40*/  @!P0 BRA `(.L_x_225) ;  /* 0xfffffffc00f08947 */ /* 0x002fea000383ffff */
[----:B------:R-:W-:Y:S05]  /*bc50*/  BRA `(.L_x_238) ;  /* 0xfffffff800e07947 */ /* 0x000fea000383ffff */
.L_x_226:
[----:B0-----:R0:W1:Y:S02]  /*bc60*/  SYNCS.PHASECHK.TRANS64.TRYWAIT P0, [R9+URZ], R4 ;  /* 0x00000004090075a7 */ /* 0x001064000800017f */
[----:B-1----:R-:W-:Y:S05]  /*bc70*/  @!P0 NANOSLEEP.SYNCS 0x989680 ;  /* 0x009896800000895d */ /* 0x002fea0003900000 */
[----:B------:R-:W1:Y:S02]  /*bc80*/  @!P0 SYNCS.PHASECHK.TRANS64 P0, [R9+URZ], R4 ;  /* 0x00000004090085a7 */ /* 0x000e64000800007f */
[----:B-1----:R-:W-:Y:S05]  /*bc90*/  @!P0 BRA `(.L_x_226) ;  /* 0xfffffffc00f08947 */ /* 0x002fea000383ffff */
[----:B------:R-:W-:Y:S05]  /*bca0*/  BRA `(.L_x_239) ;  /* 0xfffffff800f07947 */ /* 0x000fea000383ffff */
.L_x_227:
[----:B0-----:R0:W1:Y:S02]  /*bcb0*/  SYNCS.PHASECHK.TRANS64.TRYWAIT P0, [R6+URZ], R5 ;  /* 0x00000005060075a7 */ /* 0x001064000800017f */
[----:B-1----:R-:W-:Y:S05]  /*bcc0*/  @!P0 NANOSLEEP.SYNCS 0x989680 ;  /* 0x009896800000895d */ /* 0x002fea0003900000 */
[----:B------:R-:W1:Y:S02]  /*bcd0*/  @!P0 SYNCS.PHASECHK.TRANS64 P0, [R6+URZ], R5 ;  /* 0x00000005060085a7 */ /* 0x000e64000800007f */
[----:B-1----:R-:W-:Y:S05]  /*bce0*/  @!P0 BRA `(.L_x_227) ;  /* 0xfffffffc00f08947 */ /* 0x002fea000383ffff */
[----:B------:R-:W-:Y:S05]  /*bcf0*/  BRA `(.L_x_240) ;  /* 0xfffffff800f87947 */ /* 0x000fea000383ffff */
.L_x_241:
[----:B------:R-:W-:-:S00]  /*bd00*/  BRA `(.L_x_241) ;  /* 0xfffffffc00fc7947 */ /* 0x000fc0000383ffff */
[----:B------:R-:W-:-:S00]  /*bd10*/  NOP ;  /* 0x0000000000007918 */ /* 0x000fc00000000000 */
        /* <DEDUP_REMOVED lines=14> */
.L_x_242:


//--------------------- .nv.shared._ZN7cutlass13device_kernelINS_4gemm6kernel13GemmUniversalIN4cute5tupleIJiiiiEEENS1_10collective13CollectiveMmaINS1_37MainloopSm90TmaGmmaWarpSpecializedFP8ILi6ENS5_IJNS4_1CILi2EEENSA_ILi1EEESC_EEENS1_35KernelTmaWarpSpecializedCooperativeEEENS5_IJNSA_ILi128EEENSA_ILi160EEESG_EEENS_12float_e4m3_tENS5_IJlSC_lEEESJ_SK_NS4_8TiledMMAINS4_8MMA_AtomIJNS4_4SM904GMMA30MMA_64x32x32_F32E4M3E4M3_SS_TNILNSO_7ScaleInE1ELSQ_1EEEEEENS4_6LayoutISD_NS5_IJSC_NSA_ILi0EEESU_EEEEENS5_IJNS4_10UnderscoreESX_SX_EEEEENS4_13SM90_TMA_LOADENS4_14ComposedLayoutINS4_7SwizzleILi3ELi4ELi3EEENS4_18smem_ptr_flag_bitsILi8EEENST_INS5_IJNSA_ILi8EEESG_EEENS5_IJSG_SC_EEEEEEEvNS4_8identityENS4_23SM90_TMA_LOAD_MULTICASTES1A_vS1B_EENS_8epilogue10collective6detail29Sm90TmaWarpSpecializedAdapterINS1F_15DefaultEpilogueISJ_SK_SK_NS1E_6thread17LinearCombinationISJ_Li1EffLNS1J_9ScaleType4KindE0ELNS_15FloatRoundStyleE2ESJ_EENS1_15EpilogueDefaultEEEEEvvEEEEvNT_6ParamsE --------------------------
	.section	.nv.shared._ZN7cutlass13device_kernelINS_4gemm6kernel13GemmUniversalIN4cute5tupleIJiiiiEEENS1_10collective13CollectiveMmaINS1_37MainloopSm90TmaGmmaWarpSpecializedFP8ILi6ENS5_IJNS4_1CILi2EEENSA_ILi1EEESC_EEENS1_35KernelTmaWarpSpecializedCooperativeEEENS5_IJNSA_ILi128EEENSA_ILi160EEESG_EEENS_12float_e4m3_tENS5_IJlSC_lEEESJ_SK_NS4_8TiledMMAINS4_8MMA_AtomIJNS4_4SM904GMMA30MMA_64x32x32_F32E4M3E4M3_SS_TNILNSO_7ScaleInE1ELSQ_1EEEEEENS4_6LayoutISD_NS5_IJSC_NSA_ILi0EEESU_EEEEENS5_IJNS4_10UnderscoreESX_SX_EEEEENS4_13SM90_TMA_LOADENS4_14ComposedLayoutINS4_7SwizzleILi3ELi4ELi3EEENS4_18smem_ptr_flag_bitsILi8EEENST_INS5_IJNSA_ILi8EEESG_EEENS5_IJSG_SC_EEEEEEEvNS4_8identityENS4_23SM90_TMA_LOAD_MULTICASTES1A_vS1B_EENS_8epilogue10collective6detail29Sm90TmaWarpSpecializedAdapterINS1F_15DefaultEpilogueISJ_SK_SK_NS1E_6thread17LinearCombinationISJ_Li1EffLNS1J_9ScaleType4KindE0ELNS_15FloatRoundStyleE2ESJ_EENS1_15EpilogueDefaultEEEEEvvEEEEvNT_6ParamsE,"aw",@nobits
	.sectionflags	@""
	.align	16
	.zero		1024


//--------------------- .nv.shared.reserved.0     --------------------------
	.section	.nv.shared.reserved.0,"aw",@nobits
	.weak		__nv_reservedSMEM_offset_0_alias
	.size		__nv_reservedSMEM_offset_0_alias, 0, 0
	.other		__nv_reservedSMEM_offset_0_alias,@"STO_CUDA_RESERVED_SHARED STV_DEFAULT"
__nv_reservedSMEM_offset_0_alias:
	.zero		0


//--------------------- .nv.global                --------------------------
	.section	.nv.global,"aw",@nobits
.nv.global:
	.type		_ZN39_INTERNAL_36c196da_4_k_cu_491f6bf3_82184cute1_E,@object
	.size		_ZN39_INTERNAL_36c196da_4_k_cu_491f6bf3_82184cute1_E,(_ZN39_INTERNAL_36c196da_4_k_cu_491f6bf3_82184cuda3std3__45__cpo6cbeginE - _ZN39_INTERNAL_36c196da_4_k_cu_491f6bf3_82184cute1_E)
_ZN39_INTERNAL_36c196da_4_k_cu_491f6bf3_82184cute1_E:
	.zero		1
	.type		_ZN39_INTERNAL_36c196da_4_k_cu_491f6bf3_82184cuda3std3__45__cpo6cbeginE,@object
	.size		_ZN39_INTERNAL_36c196da_4_k_cu_491f6bf3_82184cuda3std3__45__cpo6cbeginE,(_ZN39_INTERNAL_36c196da_4_k_cu_491f6bf3_82184cuda3std3__48in_placeE - _ZN39_INTERNAL_36c196da_4_k_cu_491f6bf3_82184cuda3std3__45__cpo6cbeginE)
_ZN39_INTERNAL_36c196da_4_k_cu_491f6bf3_82184cuda3std3__45__cpo6cbeginE:
	.zero		1
	.type		_ZN39_INTERNAL_36c196da_4_k_cu_491f6bf3_82184cuda3std3__48in_placeE,@object
	.size		_ZN39_INTERNAL_36c196da_4_k_cu_491f6bf3_82184cuda3std3__48in_placeE,(_ZN39_INTERNAL_36c196da_4_k_cu_491f6bf3_82184cuda3std6ranges3__45__cpo9iter_moveE - _ZN39_INTERNAL_36c196da_4_k_cu_491f6bf3_82184cuda3std3__48in_placeE)
_ZN39_INTERNAL_36c196da_4_k_cu_491f6bf3_82184cuda3std3__48in_placeE:
	.zero		1
	.type		_ZN39_INTERNAL_36c196da_4_k_cu_491f6bf3_82184cuda3std6ranges3__45__cpo9iter_moveE,@object
	.size		_ZN39_INTERNAL_36c196da_4_k_cu_491f6bf3_82184cuda3std6ranges3__45__cpo9iter_moveE,(_ZN39_INTERNAL_36c196da_4_k_cu_491f6bf3_82184cuda3std3__45__cpo5beginE - _ZN39_INTERNAL_36c196da_4_k_cu_491f6bf3_82184cuda3std6ranges3__45__cpo9iter_moveE)
_ZN39_INTERNAL_36c196da_4_k_cu_491f6bf3_82184cuda3std6ranges3__45__cpo9iter_moveE:
	.zero		1
	.type		_ZN39_INTERNAL_36c196da_4_k_cu_491f6bf3_82184cuda3std3__45__cpo5beginE,@object
	.size		_ZN39_INTERNAL_36c196da_4_k_cu_491f6bf3_82184cuda3std3__45__cpo5beginE,(_ZN39_INTERNAL_36c196da_4_k_cu_491f6bf3_82184cuda3std3__441_GLOBAL__N__36c196da_4_k_cu_491f6bf3_82186ignoreE - _ZN39_INTERNAL_36c196da_4_k_cu_491f6bf3_82184cuda3std3__45__cpo5beginE)
_ZN39_INTERNAL_36c196da_4_k_cu_491f6bf3_82184cuda3std3__45__cpo5beginE:
	.zero		1
	.type		_ZN39_INTERNAL_36c196da_4_k_cu_491f6bf3_82184cuda3std3__441_GLOBAL__N__36c196da_4_k_cu_491f6bf3_82186ignoreE,@object
	.size		_ZN39_INTERNAL_36c196da_4_k_cu_491f6bf3_82184cuda3std3__441_GLOBAL__N__36c196da_4_k_cu_491f6bf3_82186ignoreE,(_ZN39_INTERNAL_36c196da_4_k_cu_491f6bf3_82184cute7productE - _ZN39_INTERNAL_36c196da_4_k_cu_491f6bf3_82184cuda3std3__441_GLOBAL__N__36c196da_4_k_cu_491f6bf3_82186ignoreE)
_ZN39_INTERNAL_36c196da_4_k_cu_491f6bf3_82184cuda3std3__441_GLOBAL__N__36c196da_4_k_cu_491f6bf3_82186ignoreE:
	.zero		1
	.type		_ZN39_INTERNAL_36c196da_4_k_cu_491f6bf3_82184cute7productE,@object
	.size		_ZN39_INTERNAL_36c196da_4_k_cu_491f6bf3_82184cute7productE,(_ZN39_INTERNAL_36c196da_4_k_cu_491f6bf3_82184cuda3std3__45__cpo3endE - _ZN39_INTERNAL_36c196da_4_k_cu_491f6bf3_82184cute7productE)
_ZN39_INTERNAL_36c196da_4_k_cu_491f6bf3_82184cute7productE:
	.zero		1
	.type		_ZN39_INTERNAL_36c196da_4_k_cu_491f6bf3_82184cuda3std3__45__cpo3endE,@object
	.size		_ZN39_INTERNAL_36c196da_4_k_cu_491f6bf3_82184cuda3std3__45__cpo3endE,(_ZN39_INTERNAL_36c196da_4_k_cu_491f6bf3_82184cuda3std3__419piecewise_constructE - _ZN39_INTERNAL_36c196da_4_k_cu_491f6bf3_82184cuda3std3__45__cpo3endE)
_ZN39_INTERNAL_36c196da_4_k_cu_491f6bf3_82184cuda3std3__45__cpo3endE:
	.zero		1
	.type		_ZN39_INTERNAL_36c196da_4_k_cu_491f6bf3_82184cuda3std3__419piecewise_constructE,@object
	.size		_ZN39_INTERNAL_36c196da_4_k_cu_491f6bf3_82184cuda3std3__419piecewise_constructE,(_ZN39_INTERNAL_36c196da_4_k_cu_491f6bf3_82184cuda3std3__45__cpo4cendE - _ZN39_INTERNAL_36c196da_4_k_cu_491f6bf3_82184cuda3std3__419piecewise_constructE)
_ZN39_INTERNAL_36c196da_4_k_cu_491f6bf3_82184cuda3std3__419piecewise_constructE:
	.zero		1
	.type		_ZN39_INTERNAL_36c196da_4_k_cu_491f6bf3_82184cuda3std3__45__cpo4cendE,@object
	.size		_ZN39_INTERNAL_36c196da_4_k_cu_491f6bf3_82184cuda3std3__45__cpo4cendE,(_ZN39_INTERNAL_36c196da_4_k_cu_491f6bf3_82184cuda3std6ranges3__45__cpo4swapE - _ZN39_INTERNAL_36c196da_4_k_cu_491f6bf3_82184cuda3std3__45__cpo4cendE)
_ZN39_INTERNAL_36c196da_4_k_cu_491f6bf3_82184cuda3std3__45__cpo4cendE:
	.zero		1
	.type		_ZN39_INTERNAL_36c196da_4_k_cu_491f6bf3_82184cuda3std6ranges3__45__cpo4swapE,@object
	.size		_ZN39_INTERNAL_36c196da_4_k_cu_491f6bf3_82184cuda3std6ranges3__45__cpo4swapE,(.L_7 - _ZN39_INTERNAL_36c196da_4_k_cu_491f6bf3_82184cuda3std6ranges3__45__cpo4swapE)
_ZN39_INTERNAL_36c196da_4_k_cu_491f6bf3_82184cuda3std6ranges3__45__cpo4swapE:
	.zero		1
.L_7:


//--------------------- .nv.constant0._ZN7cutlass13device_kernelINS_4gemm6kernel13GemmUniversalIN4cute5tupleIJiiiiEEENS1_10collective13CollectiveMmaINS1_37MainloopSm90TmaGmmaWarpSpecializedFP8ILi6ENS5_IJNS4_1CILi2EEENSA_ILi1EEESC_EEENS1_35KernelTmaWarpSpecializedCooperativeEEENS5_IJNSA_ILi128EEENSA_ILi160EEESG_EEENS_12float_e4m3_tENS5_IJlSC_lEEESJ_SK_NS4_8TiledMMAINS4_8MMA_AtomIJNS4_4SM904GMMA30MMA_64x32x32_F32E4M3E4M3_SS_TNILNSO_7ScaleInE1ELSQ_1EEEEEENS4_6LayoutISD_NS5_IJSC_NSA_ILi0EEESU_EEEEENS5_IJNS4_10UnderscoreESX_SX_EEEEENS4_13SM90_TMA_LOADENS4_14ComposedLayoutINS4_7SwizzleILi3ELi4ELi3EEENS4_18smem_ptr_flag_bitsILi8EEENST_INS5_IJNSA_ILi8EEESG_EEENS5_IJSG_SC_EEEEEEEvNS4_8identityENS4_23SM90_TMA_LOAD_MULTICASTES1A_vS1B_EENS_8epilogue10collective6detail29Sm90TmaWarpSpecializedAdapterINS1F_15DefaultEpilogueISJ_SK_SK_NS1E_6thread17LinearCombinationISJ_Li1EffLNS1J_9ScaleType4KindE0ELNS_15FloatRoundStyleE2ESJ_EENS1_15EpilogueDefaultEEEEEvvEEEEvNT_6ParamsE --------------------------
	.section	.nv.constant0._ZN7cutlass13device_kernelINS_4gemm6kernel13GemmUniversalIN4cute5tupleIJiiiiEEENS1_10collective13CollectiveMmaINS1_37MainloopSm90TmaGmmaWarpSpecializedFP8ILi6ENS5_IJNS4_1CILi2EEENSA_ILi1EEESC_EEENS1_35KernelTmaWarpSpecializedCooperativeEEENS5_IJNSA_ILi128EEENSA_ILi160EEESG_EEENS_12float_e4m3_tENS5_IJlSC_lEEESJ_SK_NS4_8TiledMMAINS4_8MMA_AtomIJNS4_4SM904GMMA30MMA_64x32x32_F32E4M3E4M3_SS_TNILNSO_7ScaleInE1ELSQ_1EEEEEENS4_6LayoutISD_NS5_IJSC_NSA_ILi0EEESU_EEEEENS5_IJNS4_10UnderscoreESX_SX_EEEEENS4_13SM90_TMA_LOADENS4_14ComposedLayoutINS4_7SwizzleILi3ELi4ELi3EEENS4_18smem_ptr_flag_bitsILi8EEENST_INS5_IJNSA_ILi8EEESG_EEENS5_IJSG_SC_EEEEEEEvNS4_8identityENS4_23SM90_TMA_LOAD_MULTICASTES1A_vS1B_EENS_8epilogue10collective6detail29Sm90TmaWarpSpecializedAdapterINS1F_15DefaultEpilogueISJ_SK_SK_NS1E_6thread17LinearCombinationISJ_Li1EffLNS1J_9ScaleType4KindE0ELNS_15FloatRoundStyleE2ESJ_EENS1_15EpilogueDefaultEEEEEvvEEEEvNT_6ParamsE,"a",@progbits
	.sectionflags	@""
	.align	4
.nv.constant0._ZN7cutlass13device_kernelINS_4gemm6kernel13GemmUniversalIN4cute5tupleIJiiiiEEENS1_10collective13CollectiveMmaINS1_37MainloopSm90TmaGmmaWarpSpecializedFP8ILi6ENS5_IJNS4_1CILi2EEENSA_ILi1EEESC_EEENS1_35KernelTmaWarpSpecializedCooperativeEEENS5_IJNSA_ILi128EEENSA_ILi160EEESG_EEENS_12float_e4m3_tENS5_IJlSC_lEEESJ_SK_NS4_8TiledMMAINS4_8MMA_AtomIJNS4_4SM904GMMA30MMA_64x32x32_F32E4M3E4M3_SS_TNILNSO_7ScaleInE1ELSQ_1EEEEEENS4_6LayoutISD_NS5_IJSC_NSA_ILi0EEESU_EEEEENS5_IJNS4_10UnderscoreESX_SX_EEEEENS4_13SM90_TMA_LOADENS4_14ComposedLayoutINS4_7SwizzleILi3ELi4ELi3EEENS4_18smem_ptr_flag_bitsILi8EEENST_INS5_IJNSA_ILi8EEESG_EEENS5_IJSG_SC_EEEEEEEvNS4_8identityENS4_23SM90_TMA_LOAD_MULTICASTES1A_vS1B_EENS_8epilogue10collective6detail29Sm90TmaWarpSpecializedAdapterINS1F_15DefaultEpilogueISJ_SK_SK_NS1E_6thread17LinearCombinationISJ_Li1EffLNS1J_9ScaleType4KindE0ELNS_15FloatRoundStyleE2ESJ_EENS1_15EpilogueDefaultEEEEEvvEEEEvNT_6ParamsE:
	.zero		1664


//--------------------- SYMBOLS --------------------------

	.type		.nv.reservedSmem.offset0,@object
	.size		.nv.reservedSmem.offset0,0x4
